// auto-generated by cutlass_sweep.gemm — config: {"arch": "sm_90", "cluster_m": 2, "cluster_n": 1, "dtype": "e4m3", "dtype_b": "e4m3", "layout": "nt", "stages": 0, "tile_k": 64, "tile_m": 256, "tile_n": 64}
#include "cutlass/cutlass.h"
#include "cutlass/gemm/collective/collective_builder.hpp"
#include "cutlass/gemm/device/gemm_universal_adapter.h"
#include "cutlass/gemm/kernel/gemm_universal.hpp"
#include "cutlass/epilogue/collective/collective_builder.hpp"

using ElemA = cutlass::float_e4m3_t;
using ElemB = cutlass::float_e4m3_t;
using ElemCD = cutlass::float_e4m3_t;
using Acc  = float;
using TileShape    = cute::Shape<cute::_256, cute::_64, cute::_64>;
using ClusterShape = cute::Shape<cute::_2, cute::_1, cute::_1>;

using CollectiveEpilogue = typename cutlass::epilogue::collective::CollectiveBuilder<
    cutlass::arch::Sm90, cutlass::arch::OpClassTensorOp,
    TileShape, ClusterShape,
    cutlass::epilogue::collective::EpilogueTileAuto,
    Acc, Acc,
    ElemCD, cutlass::layout::RowMajor, 128 / cutlass::sizeof_bits<ElemCD>::value,
    ElemCD, cutlass::layout::RowMajor, 128 / cutlass::sizeof_bits<ElemCD>::value,
    cutlass::epilogue::collective::EpilogueScheduleAuto
  >::CollectiveOp;

using CollectiveMainloop = typename cutlass::gemm::collective::CollectiveBuilder<
    cutlass::arch::Sm90, cutlass::arch::OpClassTensorOp,
    ElemA, cutlass::layout::RowMajor, 128 / cutlass::sizeof_bits<ElemA>::value,
    ElemB, cutlass::layout::ColumnMajor, 128 / cutlass::sizeof_bits<ElemB>::value,
    Acc,
    TileShape, ClusterShape,
    cutlass::gemm::collective::StageCountAutoCarveout<static_cast<int>(sizeof(typename CollectiveEpilogue::SharedStorage))>,
    cutlass::gemm::collective::KernelScheduleAuto
  >::CollectiveOp;

using GemmKernel = cutlass::gemm::kernel::GemmUniversal<
    cute::Shape<int,int,int,int>,
    CollectiveMainloop,
    CollectiveEpilogue
>;
using Gemm = cutlass::gemm::device::GemmUniversalAdapter<GemmKernel>;

// Force the device kernel symbol into the cubin without needing a host main.
auto* _anchor = &cutlass::device_kernel<GemmKernel>;


// ===== COMPILED SASS (sm_90a) =====

	.target	sm_90a

	.elftype	@"ET_EXEC"


//--------------------- .note.nv.tkinfo           --------------------------
	.section	.note.nv.tkinfo,"",@"SHT_NOTE"
	.sectionflags	@"SHF_NOTE_NV_TKINFO"
	.tkinfo
        /*0018*/ 	.word	0x00000002
        /*0030*/ 	.string	""
        /*0030*/ 	.string	"ptxas"
        /*0030*/ 	.string	"Cuda compilation tools, release 13.0, V13.0.88"
        /*0030*/ 	.string	"Build cuda_13.0.r13.0/compiler.36424714_0"
        /*0030*/ 	.string	"-arch sm_90a -m 64 "



//--------------------- .note.nv.cuinfo           --------------------------
	.section	.note.nv.cuinfo,"",@"SHT_NOTE"
	.sectionflags	@"SHF_NOTE_NV_CUINFO"
        /*0018*/ 	.short	0x0002
        /*001a*/ 	.short	0x005a
        /*001c*/ 	.short	0x0082
	.zero		2


//--------------------- .nv.info                  --------------------------
	.section	.nv.info,"",@"SHT_CUDA_INFO"
	.align	4


	//----- nvinfo : EIATTR_REGCOUNT
	.align		4
        /*0000*/ 	.byte	0x04, 0x2f
        /*0002*/ 	.short	(.L_12 - .L_11)
	.align		4
.L_11:
        /*0004*/ 	.word	index@(_ZN7cutlass13device_kernelINS_4gemm6kernel13GemmUniversalIN4cute5tupleIJiiiiEEENS1_10collective13CollectiveMmaINS1_37MainloopSm90TmaGmmaWarpSpecializedFP8ILi11ENS5_IJNS4_1CILi2EEENSA_ILi1EEESC_EEENS1_35KernelTmaWarpSpecializedCooperativeEEENS5_IJNSA_ILi256EEENSA_ILi64EEESH_EEENS_12float_e4m3_tENS5_IJlSC_lEEESJ_SK_NS4_8TiledMMAINS4_8MMA_AtomIJNS4_4SM904GMMA30MMA_64x64x32_F32E4M3E4M3_SS_TNILNSO_7ScaleInE1ELSQ_1EEEEEENS4_6LayoutISD_NS5_IJSC_NSA_ILi0EEESU_EEEEENS5_IJNS4_10UnderscoreESX_SX_EEEEENS4_13SM90_TMA_LOADENS4_14ComposedLayoutINS4_7SwizzleILi2ELi4ELi3EEENS4_18smem_ptr_flag_bitsILi8EEENST_INS5_IJNSA_ILi8EEESH_EEENS5_IJSH_SC_EEEEEEEvNS4_8identityENS4_23SM90_TMA_LOAD_MULTICASTES1A_vS1B_EENS_8epilogue10collective6detail29Sm90TmaWarpSpecializedAdapterINS1F_15DefaultEpilogueISJ_SK_SK_NS1E_6thread17LinearCombinationISJ_Li1EffLNS1J_9ScaleType4KindE0ELNS_15FloatRoundStyleE2ESJ_EENS1_15EpilogueDefaultEEEEEvvEEEEvNT_6ParamsE)
        /*0008*/ 	.word	0x000000a8


	//----- nvinfo : EIATTR_FRAME_SIZE
	.align		4
.L_12:
        /*000c*/ 	.byte	0x04, 0x11
        /*000e*/ 	.short	(.L_14 - .L_13)
	.align		4
.L_13:
        /*0010*/ 	.word	index@(_ZN7cutlass13device_kernelINS_4gemm6kernel13GemmUniversalIN4cute5tupleIJiiiiEEENS1_10collective13CollectiveMmaINS1_37MainloopSm90TmaGmmaWarpSpecializedFP8ILi11ENS5_IJNS4_1CILi2EEENSA_ILi1EEESC_EEENS1_35KernelTmaWarpSpecializedCooperativeEEENS5_IJNSA_ILi256EEENSA_ILi64EEESH_EEENS_12float_e4m3_tENS5_IJlSC_lEEESJ_SK_NS4_8TiledMMAINS4_8MMA_AtomIJNS4_4SM904GMMA30MMA_64x64x32_F32E4M3E4M3_SS_TNILNSO_7ScaleInE1ELSQ_1EEEEEENS4_6LayoutISD_NS5_IJSC_NSA_ILi0EEESU_EEEEENS5_IJNS4_10UnderscoreESX_SX_EEEEENS4_13SM90_TMA_LOADENS4_14ComposedLayoutINS4_7SwizzleILi2ELi4ELi3EEENS4_18smem_ptr_flag_bitsILi8EEENST_INS5_IJNSA_ILi8EEESH_EEENS5_IJSH_SC_EEEEEEEvNS4_8identityENS4_23SM90_TMA_LOAD_MULTICASTES1A_vS1B_EENS_8epilogue10collective6detail29Sm90TmaWarpSpecializedAdapterINS1F_15DefaultEpilogueISJ_SK_SK_NS1E_6thread17LinearCombinationISJ_Li1EffLNS1J_9ScaleType4KindE0ELNS_15FloatRoundStyleE2ESJ_EENS1_15EpilogueDefaultEEEEEvvEEEEvNT_6ParamsE)
        /*0014*/ 	.word	0x00000000


	//----- nvinfo : EIATTR_MIN_STACK_SIZE
	.align		4
.L_14:
        /*0018*/ 	.byte	0x04, 0x12
        /*001a*/ 	.short	(.L_16 - .L_15)
	.align		4
.L_15:
        /*001c*/ 	.word	index@(_ZN7cutlass13device_kernelINS_4gemm6kernel13GemmUniversalIN4cute5tupleIJiiiiEEENS1_10collective13CollectiveMmaINS1_37MainloopSm90TmaGmmaWarpSpecializedFP8ILi11ENS5_IJNS4_1CILi2EEENSA_ILi1EEESC_EEENS1_35KernelTmaWarpSpecializedCooperativeEEENS5_IJNSA_ILi256EEENSA_ILi64EEESH_EEENS_12float_e4m3_tENS5_IJlSC_lEEESJ_SK_NS4_8TiledMMAINS4_8MMA_AtomIJNS4_4SM904GMMA30MMA_64x64x32_F32E4M3E4M3_SS_TNILNSO_7ScaleInE1ELSQ_1EEEEEENS4_6LayoutISD_NS5_IJSC_NSA_ILi0EEESU_EEEEENS5_IJNS4_10UnderscoreESX_SX_EEEEENS4_13SM90_TMA_LOADENS4_14ComposedLayoutINS4_7SwizzleILi2ELi4ELi3EEENS4_18smem_ptr_flag_bitsILi8EEENST_INS5_IJNSA_ILi8EEESH_EEENS5_IJSH_SC_EEEEEEEvNS4_8identityENS4_23SM90_TMA_LOAD_MULTICASTES1A_vS1B_EENS_8epilogue10collective6detail29Sm90TmaWarpSpecializedAdapterINS1F_15DefaultEpilogueISJ_SK_SK_NS1E_6thread17LinearCombinationISJ_Li1EffLNS1J_9ScaleType4KindE0ELNS_15FloatRoundStyleE2ESJ_EENS1_15EpilogueDefaultEEEEEvvEEEEvNT_6ParamsE)
        /*0020*/ 	.word	0x00000000
.L_16:


//--------------------- .nv.compat                --------------------------
	.section	.nv.compat,"",@"SHT_CUDA_COMPAT_INFO"
	.align	4
        /*0000*/ 	.byte	0x02, 0x09, 0x01, 0x00, 0x02, 0x02, 0x04, 0x00, 0x02, 0x05, 0x05, 0x00, 0x03, 0x07, 0x01, 0x01
        /*0010*/ 	.byte	0x02, 0x03, 0x01, 0x00, 0x02, 0x06, 0x01, 0x00, 0x04, 0x0b, 0x08, 0x00, 0x00, 0x00, 0x00, 0x00
        /*0020*/ 	.byte	0x00, 0x00, 0x00, 0x00


//--------------------- .nv.info._ZN7cutlass13device_kernelINS_4gemm6kernel13GemmUniversalIN4cute5tupleIJiiiiEEENS1_10collective13CollectiveMmaINS1_37MainloopSm90TmaGmmaWarpSpecializedFP8ILi11ENS5_IJNS4_1CILi2EEENSA_ILi1EEESC_EEENS1_35KernelTmaWarpSpecializedCooperativeEEENS5_IJNSA_ILi256EEENSA_ILi64EEESH_EEENS_12float_e4m3_tENS5_IJlSC_lEEESJ_SK_NS4_8TiledMMAINS4_8MMA_AtomIJNS4_4SM904GMMA30MMA_64x64x32_F32E4M3E4M3_SS_TNILNSO_7ScaleInE1ELSQ_1EEEEEENS4_6LayoutISD_NS5_IJSC_NSA_ILi0EEESU_EEEEENS5_IJNS4_10UnderscoreESX_SX_EEEEENS4_13SM90_TMA_LOADENS4_14ComposedLayoutINS4_7SwizzleILi2ELi4ELi3EEENS4_18smem_ptr_flag_bitsILi8EEENST_INS5_IJNSA_ILi8EEESH_EEENS5_IJSH_SC_EEEEEEEvNS4_8identityENS4_23SM90_TMA_LOAD_MULTICASTES1A_vS1B_EENS_8epilogue10collective6detail29Sm90TmaWarpSpecializedAdapterINS1F_15DefaultEpilogueISJ_SK_SK_NS1E_6thread17LinearCombinationISJ_Li1EffLNS1J_9ScaleType4KindE0ELNS_15FloatRoundStyleE2ESJ_EENS1_15EpilogueDefaultEEEEEvvEEEEvNT_6ParamsE --------------------------
	.section	.nv.info._ZN7cutlass13device_kernelINS_4gemm6kernel13GemmUniversalIN4cute5tupleIJiiiiEEENS1_10collective13CollectiveMmaINS1_37MainloopSm90TmaGmmaWarpSpecializedFP8ILi11ENS5_IJNS4_1CILi2EEENSA_ILi1EEESC_EEENS1_35KernelTmaWarpSpecializedCooperativeEEENS5_IJNSA_ILi256EEENSA_ILi64EEESH_EEENS_12float_e4m3_tENS5_IJlSC_lEEESJ_SK_NS4_8TiledMMAINS4_8MMA_AtomIJNS4_4SM904GMMA30MMA_64x64x32_F32E4M3E4M3_SS_TNILNSO_7ScaleInE1ELSQ_1EEEEEENS4_6LayoutISD_NS5_IJSC_NSA_ILi0EEESU_EEEEENS5_IJNS4_10UnderscoreESX_SX_EEEEENS4_13SM90_TMA_LOADENS4_14ComposedLayoutINS4_7SwizzleILi2ELi4ELi3EEENS4_18smem_ptr_flag_bitsILi8EEENST_INS5_IJNSA_ILi8EEESH_EEENS5_IJSH_SC_EEEEEEEvNS4_8identityENS4_23SM90_TMA_LOAD_MULTICASTES1A_vS1B_EENS_8epilogue10collective6detail29Sm90TmaWarpSpecializedAdapterINS1F_15DefaultEpilogueISJ_SK_SK_NS1E_6thread17LinearCombinationISJ_Li1EffLNS1J_9ScaleType4KindE0ELNS_15FloatRoundStyleE2ESJ_EENS1_15EpilogueDefaultEEEEEvvEEEEvNT_6ParamsE,"",@"SHT_CUDA_INFO"
	.sectionflags	@""
	.align	4


	//----- nvinfo : EIATTR_CUDA_API_VERSION
	.align		4
        /*0000*/ 	.byte	0x04, 0x37
        /*0002*/ 	.short	(.L_18 - .L_17)
.L_17:
        /*0004*/ 	.word	0x00000082


	//----- nvinfo : EIATTR_KPARAM_INFO
	.align		4
.L_18:
        /*0008*/ 	.byte	0x04, 0x17
        /*000a*/ 	.short	(.L_20 - .L_19)
.L_19:
        /*000c*/ 	.word	0x00000000
        /*0010*/ 	.short	0x0000
        /*0012*/ 	.short	0x0070
        /*0014*/ 	.byte	0x00, 0xf0, 0x01, 0x10


	//----- nvinfo : EIATTR_SPARSE_MMA_MASK
	.align		4
.L_20:
        /*0018*/ 	.byte	0x03, 0x50
        /*001a*/ 	.short	0x0000


	//----- nvinfo : EIATTR_MAXREG_COUNT
	.align		4
        /*001c*/ 	.byte	0x03, 0x1b
        /*001e*/ 	.short	0x00a8


	//----- nvinfo : EIATTR_NUM_BARRIERS
	.align		4
        /*0020*/ 	.byte	0x02, 0x4c
        /*0022*/ 	.byte	0x01
	.zero		1


	//----- nvinfo : EIATTR_MERCURY_ISA_VERSION
	.align		4
        /*0024*/ 	.byte	0x03, 0x5f
        /*0026*/ 	.short	0x0101


	//----- nvinfo : EIATTR_INT_WARP_WIDE_INSTR_OFFSETS
	.align		4
        /*0028*/ 	.byte	0x04, 0x31
        /*002a*/ 	.short	(.L_22 - .L_21)


	//   ....[0]....
.L_21:
        /*002c*/ 	.word	0x000005b0


	//   ....[1]....
        /*0030*/ 	.word	0x000005e0


	//   ....[2]....
        /*0034*/ 	.word	0x00000760


	//----- nvinfo : EIATTR_COOP_GROUP_MASK_REGIDS
	.align		4
.L_22:
        /*0038*/ 	.byte	0x04, 0x29
        /*003a*/ 	.short	(.L_24 - .L_23)


	//   ....[0]....
.L_23:
        /*003c*/ 	.word	0xffffffff


	//   ....[1]....
        /*0040*/ 	.word	0xffffffff


	//   ....[2]....
        /*0044*/ 	.word	0xffffffff


	//   ....[3]....
        /*0048*/ 	.word	0xffffffff


	//   ....[4]....
        /*004c*/ 	.word	0xffffffff


	//   ....[5]....
        /*0050*/ 	.word	0xffffffff


	//----- nvinfo : EIATTR_COOP_GROUP_INSTR_OFFSETS
	.align		4
.L_24:
        /*0054*/ 	.byte	0x04, 0x28
        /*0056*/ 	.short	(.L_26 - .L_25)


	//   ....[0]....
.L_25:
        /*0058*/ 	.word	0x00000060


	//   ....[1]....
        /*005c*/ 	.word	0x00000070


	//   ....[2]....
        /*0060*/ 	.word	0x00000130


	//   ....[3]....
        /*0064*/ 	.word	0x000003e0


	//   ....[4]....
        /*0068*/ 	.word	0x00000900


	//   ....[5]....
        /*006c*/ 	.word	0x00001380


	//----- nvinfo : EIATTR_REG_RECONFIG
	.align		4
.L_26:
        /*0070*/ 	.byte	0x01, 0x54
	.zero		2


	//----- nvinfo : EIATTR_MBARRIER_INSTR_OFFSETS
	.align		4
        /*0074*/ 	.byte	0x04, 0x39
        /*0076*/ 	.short	(.L_28 - .L_27)


	//   ....[0]....
.L_27:
        /*0078*/ 	.word	0x00000250
        /*007c*/ 	.word	0x000000ff
        /*0080*/ 	.word	0x00000000
        /*0084*/ 	.short	0x0100
        /*0086*/ 	.byte	0x08
	.zero		1


	//   ....[1]....
        /*0088*/ 	.word	0x00000260
        /*008c*/ 	.word	0x000000ff
        /*0090*/ 	.word	0x00000058
        /*0094*/ 	.short	0x0100
        /*0096*/ 	.byte	0x08
	.zero		1


	//   ....[2]....
        /*0098*/ 	.word	0x00000270
        /*009c*/ 	.word	0x000000ff
        /*00a0*/ 	.word	0x00000008
        /*00a4*/ 	.short	0x0100
        /*00a6*/ 	.byte	0x08
	.zero		1


	//   ....[3]....
        /*00a8*/ 	.word	0x00000280
        /*00ac*/ 	.word	0x000000ff
        /*00b0*/ 	.word	0x00000060
        /*00b4*/ 	.short	0x0100
        /*00b6*/ 	.byte	0x08
	.zero		1


	//   ....[4]....
        /*00b8*/ 	.word	0x00000290
        /*00bc*/ 	.word	0x000000ff
        /*00c0*/ 	.word	0x00000010
        /*00c4*/ 	.short	0x0100
        /*00c6*/ 	.byte	0x08
	.zero		1


	//   ....[5]....
        /*00c8*/ 	.word	0x000002a0
        /*00cc*/ 	.word	0x000000ff
        /*00d0*/ 	.word	0x00000068
        /*00d4*/ 	.short	0x0100
        /*00d6*/ 	.byte	0x08
	.zero		1


	//   ....[6]....
        /*00d8*/ 	.word	0x000002b0
        /*00dc*/ 	.word	0x000000ff
        /*00e0*/ 	.word	0x00000018
        /*00e4*/ 	.short	0x0100
        /*00e6*/ 	.byte	0x08
	.zero		1


	//   ....[7]....
        /*00e8*/ 	.word	0x000002c0
        /*00ec*/ 	.word	0x000000ff
        /*00f0*/ 	.word	0x00000070
        /*00f4*/ 	.short	0x0100
        /*00f6*/ 	.byte	0x08
	.zero		1


	//   ....[8]....
        /*00f8*/ 	.word	0x000002d0
        /*00fc*/ 	.word	0x000000ff
        /*0100*/ 	.word	0x00000020
        /*0104*/ 	.short	0x0100
        /*0106*/ 	.byte	0x08
	.zero		1


	//   ....[9]....
        /*0108*/ 	.word	0x000002e0
        /*010c*/ 	.word	0x000000ff
        /*0110*/ 	.word	0x00000078
        /*0114*/ 	.short	0x0100
        /*0116*/ 	.byte	0x08
	.zero		1


	//   ....[10]....
        /*0118*/ 	.word	0x000002f0
        /*011c*/ 	.word	0x000000ff
        /*0120*/ 	.word	0x00000028
        /*0124*/ 	.short	0x0100
        /*0126*/ 	.byte	0x08
	.zero		1


	//   ....[11]....
        /*0128*/ 	.word	0x00000300
        /*012c*/ 	.word	0x000000ff
        /*0130*/ 	.word	0x00000080
        /*0134*/ 	.short	0x0100
        /*0136*/ 	.byte	0x08
	.zero		1


	//   ....[12]....
        /*0138*/ 	.word	0x00000310
        /*013c*/ 	.word	0x000000ff
        /*0140*/ 	.word	0x00000030
        /*0144*/ 	.short	0x0100
        /*0146*/ 	.byte	0x08
	.zero		1


	//   ....[13]....
        /*0148*/ 	.word	0x00000320
        /*014c*/ 	.word	0x000000ff
        /*0150*/ 	.word	0x00000088
        /*0154*/ 	.short	0x0100
        /*0156*/ 	.byte	0x08
	.zero		1


	//   ....[14]....
        /*0158*/ 	.word	0x00000330
        /*015c*/ 	.word	0x000000ff
        /*0160*/ 	.word	0x00000038
        /*0164*/ 	.short	0x0100
        /*0166*/ 	.byte	0x08
	.zero		1


	//   ....[15]....
        /*0168*/ 	.word	0x00000340
        /*016c*/ 	.word	0x000000ff
        /*0170*/ 	.word	0x00000090
        /*0174*/ 	.short	0x0100
        /*0176*/ 	.byte	0x08
	.zero		1


	//   ....[16]....
        /*0178*/ 	.word	0x00000350
        /*017c*/ 	.word	0x000000ff
        /*0180*/ 	.word	0x00000040
        /*0184*/ 	.short	0x0100
        /*0186*/ 	.byte	0x08
	.zero		1


	//   ....[17]....
        /*0188*/ 	.word	0x00000360
        /*018c*/ 	.word	0x000000ff
        /*0190*/ 	.word	0x00000098
        /*0194*/ 	.short	0x0100
        /*0196*/ 	.byte	0x08
	.zero		1


	//   ....[18]....
        /*0198*/ 	.word	0x00000370
        /*019c*/ 	.word	0x000000ff
        /*01a0*/ 	.word	0x00000048
        /*01a4*/ 	.short	0x0100
        /*01a6*/ 	.byte	0x08
	.zero		1


	//   ....[19]....
        /*01a8*/ 	.word	0x00000380
        /*01ac*/ 	.word	0x000000ff
        /*01b0*/ 	.word	0x000000a0
        /*01b4*/ 	.short	0x0100
        /*01b6*/ 	.byte	0x08
	.zero		1


	//   ....[20]....
        /*01b8*/ 	.word	0x00000390
        /*01bc*/ 	.word	0x000000ff
        /*01c0*/ 	.word	0x00000050
        /*01c4*/ 	.short	0x0100
        /*01c6*/ 	.byte	0x08
	.zero		1


	//   ....[21]....
        /*01c8*/ 	.word	0x000003a0
        /*01cc*/ 	.word	0x000000ff
        /*01d0*/ 	.word	0x000000a8
        /*01d4*/ 	.short	0x0100
        /*01d6*/ 	.byte	0x08
	.zero		1


	//   ....[22]....
        /*01d8*/ 	.word	0x000007f0
        /*01dc*/ 	.word	0x000000ff
        /*01e0*/ 	.word	0x000000c0
        /*01e4*/ 	.short	0x0100
        /*01e6*/ 	.byte	0x06
	.zero		1


	//   ....[23]....
        /*01e8*/ 	.word	0x00000890
        /*01ec*/ 	.word	0x000000ff
        /*01f0*/ 	.word	0x000000c8
        /*01f4*/ 	.short	0x0100
        /*01f6*/ 	.byte	0x06
	.zero		1


	//   ....[24]....
        /*01f8*/ 	.word	0x000018b0
        /*01fc*/ 	.word	0x000000ff
        /*0200*/ 	.word	0x00000000
        /*0204*/ 	.short	0x010a
        /*0206*/ 	.byte	0x06
	.zero		1


	//   ....[25]....
        /*0208*/ 	.word	0x000018f0
        /*020c*/ 	.word	0x000000ff
        /*0210*/ 	.word	0x00000000
        /*0214*/ 	.short	0x010a
        /*0216*/ 	.byte	0x06
	.zero		1


	//   ....[26]....
        /*0218*/ 	.word	0x000022c0
        /*021c*/ 	.word	0x000000ff
        /*0220*/ 	.word	0x00000000
        /*0224*/ 	.short	0x010a
        /*0226*/ 	.byte	0x0c
	.zero		1


	//   ....[27]....
        /*0228*/ 	.word	0x00002300
        /*022c*/ 	.word	0x000000ff
        /*0230*/ 	.word	0x00000000
        /*0234*/ 	.short	0x010a
        /*0236*/ 	.byte	0x0c
	.zero		1


	//   ....[28]....
        /*0238*/ 	.word	0x000029d0
        /*023c*/ 	.word	0x0000000e
        /*0240*/ 	.word	0x00000000
        /*0244*/ 	.short	0x0101
        /*0246*/ 	.byte	0x3f
	.zero		1


	//   ....[29]....
        /*0248*/ 	.word	0x00003070
        /*024c*/ 	.word	0x0000000c
        /*0250*/ 	.word	0x00000000
        /*0254*/ 	.short	0x0101
        /*0256*/ 	.byte	0x3f
	.zero		1


	//   ....[30]....
        /*0258*/ 	.word	0x00008af0
        /*025c*/ 	.word	0x00000015
        /*0260*/ 	.word	0x00000058
        /*0264*/ 	.short	0x010a
        /*0266*/ 	.byte	0x3f
	.zero		1


	//   ....[31]....
        /*0268*/ 	.word	0x00008e70
        /*026c*/ 	.word	0x00000008
        /*0270*/ 	.word	0x000000c8
        /*0274*/ 	.short	0x0101
        /*0276*/ 	.byte	0x3f
	.zero		1


	//   ....[32]....
        /*0278*/ 	.word	0x000095a0
        /*027c*/ 	.word	0x00000006
        /*0280*/ 	.word	0x00000000
        /*0284*/ 	.short	0x010a
        /*0286*/ 	.byte	0x3f
	.zero		1


	//   ....[33]....
        /*0288*/ 	.word	0x00009620
        /*028c*/ 	.word	0x00000007
        /*0290*/ 	.word	0x00000000
        /*0294*/ 	.short	0x010a
        /*0296*/ 	.byte	0x3f
	.zero		1


	//   ....[34]....
        /*0298*/ 	.word	0x000096b0
        /*029c*/ 	.word	0x00000006
        /*02a0*/ 	.word	0x00000000
        /*02a4*/ 	.short	0x010a
        /*02a6*/ 	.byte	0x3f
	.zero		1


	//   ....[35]....
        /*02a8*/ 	.word	0x00009740
        /*02ac*/ 	.word	0x00000009
        /*02b0*/ 	.word	0x00000000
        /*02b4*/ 	.short	0x010a
        /*02b6*/ 	.byte	0x3f
	.zero		1


	//   ....[36]....
        /*02b8*/ 	.word	0x000097d0
        /*02bc*/ 	.word	0x00000006
        /*02c0*/ 	.word	0x00000000
        /*02c4*/ 	.short	0x010a
        /*02c6*/ 	.byte	0x3f
	.zero		1


	//   ....[37]....
        /*02c8*/ 	.word	0x00009860
        /*02cc*/ 	.word	0x00000009
        /*02d0*/ 	.word	0x00000000
        /*02d4*/ 	.short	0x010a
        /*02d6*/ 	.byte	0x3f
	.zero		1


	//   ....[38]....
        /*02d8*/ 	.word	0x000098f0
        /*02dc*/ 	.word	0x00000006
        /*02e0*/ 	.word	0x00000000
        /*02e4*/ 	.short	0x010a
        /*02e6*/ 	.byte	0x3f
	.zero		1


	//   ....[39]....
        /*02e8*/ 	.word	0x00009980
        /*02ec*/ 	.word	0x00000009
        /*02f0*/ 	.word	0x00000000
        /*02f4*/ 	.short	0x010a
        /*02f6*/ 	.byte	0x3f
	.zero		1


	//   ....[40]....
        /*02f8*/ 	.word	0x00009a10
        /*02fc*/ 	.word	0x0000000a
        /*0300*/ 	.word	0x00000000
        /*0304*/ 	.short	0x010a
        /*0306*/ 	.byte	0x3f
	.zero		1


	//   ....[41]....
        /*0308*/ 	.word	0x00009aa0
        /*030c*/ 	.word	0x0000000b
        /*0310*/ 	.word	0x00000000
        /*0314*/ 	.short	0x010a
        /*0316*/ 	.byte	0x3f
	.zero		1


	//   ....[42]....
        /*0318*/ 	.word	0x00009b30
        /*031c*/ 	.word	0x00000003
        /*0320*/ 	.word	0x00000000
        /*0324*/ 	.short	0x010a
        /*0326*/ 	.byte	0x3f
	.zero		1


	//   ....[43]....
        /*0328*/ 	.word	0x00009ba0
        /*032c*/ 	.word	0x0000000d
        /*0330*/ 	.word	0x00000000
        /*0334*/ 	.short	0x010a
        /*0336*/ 	.byte	0x3f
	.zero		1


	//   ....[44]....
        /*0338*/ 	.word	0x00009c00
        /*033c*/ 	.word	0x0000000f
        /*0340*/ 	.word	0x00000000
        /*0344*/ 	.short	0x010a
        /*0346*/ 	.byte	0x3f
	.zero		1


	//   ....[45]....
        /*0348*/ 	.word	0x00009cd0
        /*034c*/ 	.word	0x00000015
        /*0350*/ 	.word	0x00000058
        /*0354*/ 	.short	0x010a
        /*0356*/ 	.byte	0x3f
	.zero		1


	//   ....[46]....
        /*0358*/ 	.word	0x00009da0
        /*035c*/ 	.word	0x00000006
        /*0360*/ 	.word	0x00000000
        /*0364*/ 	.short	0x010a
        /*0366*/ 	.byte	0x3f
	.zero		1


	//   ....[47]....
        /*0368*/ 	.word	0x00009df0
        /*036c*/ 	.word	0x00000007
        /*0370*/ 	.word	0x00000000
        /*0374*/ 	.short	0x010a
        /*0376*/ 	.byte	0x3f
	.zero		1


	//   ....[48]....
        /*0378*/ 	.word	0x00009e40
        /*037c*/ 	.word	0x00000006
        /*0380*/ 	.word	0x00000000
        /*0384*/ 	.short	0x010a
        /*0386*/ 	.byte	0x3f
	.zero		1


	//   ....[49]....
        /*0388*/ 	.word	0x00009e90
        /*038c*/ 	.word	0x00000009
        /*0390*/ 	.word	0x00000000
        /*0394*/ 	.short	0x010a
        /*0396*/ 	.byte	0x3f
	.zero		1


	//   ....[50]....
        /*0398*/ 	.word	0x00009ee0
        /*039c*/ 	.word	0x00000006
        /*03a0*/ 	.word	0x00000000
        /*03a4*/ 	.short	0x010a
        /*03a6*/ 	.byte	0x3f
	.zero		1


	//   ....[51]....
        /*03a8*/ 	.word	0x00009f30
        /*03ac*/ 	.word	0x00000009
        /*03b0*/ 	.word	0x00000000
        /*03b4*/ 	.short	0x010a
        /*03b6*/ 	.byte	0x3f
	.zero		1


	//   ....[52]....
        /*03b8*/ 	.word	0x00009f80
        /*03bc*/ 	.word	0x00000006
        /*03c0*/ 	.word	0x00000000
        /*03c4*/ 	.short	0x010a
        /*03c6*/ 	.byte	0x3f
	.zero		1


	//   ....[53]....
        /*03c8*/ 	.word	0x00009fd0
        /*03cc*/ 	.word	0x00000009
        /*03d0*/ 	.word	0x00000000
        /*03d4*/ 	.short	0x010a
        /*03d6*/ 	.byte	0x3f
	.zero		1


	//   ....[54]....
        /*03d8*/ 	.word	0x0000a020
        /*03dc*/ 	.word	0x0000000a
        /*03e0*/ 	.word	0x00000000
        /*03e4*/ 	.short	0x010a
        /*03e6*/ 	.byte	0x3f
	.zero		1


	//   ....[55]....
        /*03e8*/ 	.word	0x0000a070
        /*03ec*/ 	.word	0x0000000b
        /*03f0*/ 	.word	0x00000000
        /*03f4*/ 	.short	0x010a
        /*03f6*/ 	.byte	0x3f
	.zero		1


	//----- nvinfo : EIATTR_NUM_MBARRIERS
	.align		4
.L_28:
        /*03f8*/ 	.byte	0x03, 0x38
        /*03fa*/ 	.short	0x0018


	//----- nvinfo : EIATTR_EXIT_INSTR_OFFSETS
	.align		4
        /*03fc*/ 	.byte	0x04, 0x1c
        /*03fe*/ 	.short	(.L_30 - .L_29)


	//   ....[0]....
.L_29:
        /*0400*/ 	.word	0x00000a60


	//   ....[1]....
        /*0404*/ 	.word	0x00001250


	//   ....[2]....
        /*0408*/ 	.word	0x00008200


	//   ....[3]....
        /*040c*/ 	.word	0x00008760


	//   ....[4]....
        /*0410*/ 	.word	0x00009b80


	//----- nvinfo : EIATTR_MAX_THREADS
	.align		4
.L_30:
        /*0414*/ 	.byte	0x04, 0x05
        /*0416*/ 	.short	(.L_32 - .L_31)
.L_31:
        /*0418*/ 	.word	0x00000180
        /*041c*/ 	.word	0x00000001
        /*0420*/ 	.word	0x00000001


	//----- nvinfo : EIATTR_CRS_STACK_SIZE
	.align		4
.L_32:
        /*0424*/ 	.byte	0x04, 0x1e
        /*0426*/ 	.short	(.L_34 - .L_33)
.L_33:
        /*0428*/ 	.word	0x00000000


	//----- nvinfo : EIATTR_CBANK_PARAM_SIZE
	.align		4
.L_34:
        /*042c*/ 	.byte	0x03, 0x19
        /*042e*/ 	.short	0x0470


	//----- nvinfo : EIATTR_PARAM_CBANK
	.align		4
        /*0430*/ 	.byte	0x04, 0x0a
        /*0432*/ 	.short	(.L_36 - .L_35)
	.align		4
.L_35:
        /*0434*/ 	.word	index@(.nv.constant0._ZN7cutlass13device_kernelINS_4gemm6kernel13GemmUniversalIN4cute5tupleIJiiiiEEENS1_10collective13CollectiveMmaINS1_37MainloopSm90TmaGmmaWarpSpecializedFP8ILi11ENS5_IJNS4_1CILi2EEENSA_ILi1EEESC_EEENS1_35KernelTmaWarpSpecializedCooperativeEEENS5_IJNSA_ILi256EEENSA_ILi64EEESH_EEENS_12float_e4m3_tENS5_IJlSC_lEEESJ_SK_NS4_8TiledMMAINS4_8MMA_AtomIJNS4_4SM904GMMA30MMA_64x64x32_F32E4M3E4M3_SS_TNILNSO_7ScaleInE1ELSQ_1EEEEEENS4_6LayoutISD_NS5_IJSC_NSA_ILi0EEESU_EEEEENS5_IJNS4_10UnderscoreESX_SX_EEEEENS4_13SM90_TMA_LOADENS4_14ComposedLayoutINS4_7SwizzleILi2ELi4ELi3EEENS4_18smem_ptr_flag_bitsILi8EEENST_INS5_IJNSA_ILi8EEESH_EEENS5_IJSH_SC_EEEEEEEvNS4_8identityENS4_23SM90_TMA_LOAD_MULTICASTES1A_vS1B_EENS_8epilogue10collective6detail29Sm90TmaWarpSpecializedAdapterINS1F_15DefaultEpilogueISJ_SK_SK_NS1E_6thread17LinearCombinationISJ_Li1EffLNS1J_9ScaleType4KindE0ELNS_15FloatRoundStyleE2ESJ_EENS1_15EpilogueDefaultEEEEEvvEEEEvNT_6ParamsE)
        /*0438*/ 	.short	0x0210
        /*043a*/ 	.short	0x0470


	//----- nvinfo : EIATTR_SW_WAR
	.align		4
.L_36:
        /*043c*/ 	.byte	0x04, 0x36
        /*043e*/ 	.short	(.L_38 - .L_37)
.L_37:
        /*0440*/ 	.word	0x00000008
.L_38:


//--------------------- .nv.callgraph             --------------------------
	.section	.nv.callgraph,"",@"SHT_CUDA_CALLGRAPH"
	.align	4
	.sectionentsize	8
	.align		4
        /*0000*/ 	.word	0x00000000
	.align		4
        /*0004*/ 	.word	0xffffffff
	.align		4
        /*0008*/ 	.word	0x00000000
	.align		4
        /*000c*/ 	.word	0xfffffffe
	.align		4
        /*0010*/ 	.word	0x00000000
	.align		4
        /*0014*/ 	.word	0xfffffffd
	.align		4
        /*0018*/ 	.word	0x00000000
	.align		4
        /*001c*/ 	.word	0xfffffffc


//--------------------- .nv.constant4             --------------------------
	.section	.nv.constant4,"a",@progbits
	.align	8
	.align		8
.nv.constant4:
        /*0000*/ 	.dword	_ZN39_INTERNAL_8dc0d26e_4_k_cu_8005395c_86604cuda3std3__45__cpo5beginE
	.align		8
        /*0008*/ 	.dword	_ZN39_INTERNAL_8dc0d26e_4_k_cu_8005395c_86604cuda3std3__45__cpo3endE
	.align		8
        /*0010*/ 	.dword	_ZN39_INTERNAL_8dc0d26e_4_k_cu_8005395c_86604cuda3std3__45__cpo6cbeginE
	.align		8
        /*0018*/ 	.dword	_ZN39_INTERNAL_8dc0d26e_4_k_cu_8005395c_86604cuda3std3__45__cpo4cendE
	.align		8
        /*0020*/ 	.dword	_ZN39_INTERNAL_8dc0d26e_4_k_cu_8005395c_86604cuda3std3__441_GLOBAL__N__8dc0d26e_4_k_cu_8005395c_86606ignoreE
	.align		8
        /*0028*/ 	.dword	_ZN39_INTERNAL_8dc0d26e_4_k_cu_8005395c_86604cuda3std3__419piecewise_constructE
	.align		8
        /*0030*/ 	.dword	_ZN39_INTERNAL_8dc0d26e_4_k_cu_8005395c_86604cuda3std3__48in_placeE
	.align		8
        /*0038*/ 	.dword	_ZN39_INTERNAL_8dc0d26e_4_k_cu_8005395c_86604cuda3std6ranges3__45__cpo4swapE
	.align		8
        /*0040*/ 	.dword	_ZN39_INTERNAL_8dc0d26e_4_k_cu_8005395c_86604cuda3std6ranges3__45__cpo9iter_moveE
	.align		8
        /*0048*/ 	.dword	_ZN39_INTERNAL_8dc0d26e_4_k_cu_8005395c_86604cute7productE
	.align		8
        /*0050*/ 	.dword	_ZN39_INTERNAL_8dc0d26e_4_k_cu_8005395c_86604cute1_E


//--------------------- .text._ZN7cutlass13device_kernelINS_4gemm6kernel13GemmUniversalIN4cute5tupleIJiiiiEEENS1_10collective13CollectiveMmaINS1_37MainloopSm90TmaGmmaWarpSpecializedFP8ILi11ENS5_IJNS4_1CILi2EEENSA_ILi1EEESC_EEENS1_35KernelTmaWarpSpecializedCooperativeEEENS5_IJNSA_ILi256EEENSA_ILi64EEESH_EEENS_12float_e4m3_tENS5_IJlSC_lEEESJ_SK_NS4_8TiledMMAINS4_8MMA_AtomIJNS4_4SM904GMMA30MMA_64x64x32_F32E4M3E4M3_SS_TNILNSO_7ScaleInE1ELSQ_1EEEEEENS4_6LayoutISD_NS5_IJSC_NSA_ILi0EEESU_EEEEENS5_IJNS4_10UnderscoreESX_SX_EEEEENS4_13SM90_TMA_LOADENS4_14ComposedLayoutINS4_7SwizzleILi2ELi4ELi3EEENS4_18smem_ptr_flag_bitsILi8EEENST_INS5_IJNSA_ILi8EEESH_EEENS5_IJSH_SC_EEEEEEEvNS4_8identityENS4_23SM90_TMA_LOAD_MULTICASTES1A_vS1B_EENS_8epilogue10collective6detail29Sm90TmaWarpSpecializedAdapterINS1F_15DefaultEpilogueISJ_SK_SK_NS1E_6thread17LinearCombinationISJ_Li1EffLNS1J_9ScaleType4KindE0ELNS_15FloatRoundStyleE2ESJ_EENS1_15EpilogueDefaultEEEEEvvEEEEvNT_6ParamsE --------------------------
	.section	.text._ZN7cutlass13device_kernelINS_4gemm6kernel13GemmUniversalIN4cute5tupleIJiiiiEEENS1_10collective13CollectiveMmaINS1_37MainloopSm90TmaGmmaWarpSpecializedFP8ILi11ENS5_IJNS4_1CILi2EEENSA_ILi1EEESC_EEENS1_35KernelTmaWarpSpecializedCooperativeEEENS5_IJNSA_ILi256EEENSA_ILi64EEESH_EEENS_12float_e4m3_tENS5_IJlSC_lEEESJ_SK_NS4_8TiledMMAINS4_8MMA_AtomIJNS4_4SM904GMMA30MMA_64x64x32_F32E4M3E4M3_SS_TNILNSO_7ScaleInE1ELSQ_1EEEEEENS4_6LayoutISD_NS5_IJSC_NSA_ILi0EEESU_EEEEENS5_IJNS4_10UnderscoreESX_SX_EEEEENS4_13SM90_TMA_LOADENS4_14ComposedLayoutINS4_7SwizzleILi2ELi4ELi3EEENS4_18smem_ptr_flag_bitsILi8EEENST_INS5_IJNSA_ILi8EEESH_EEENS5_IJSH_SC_EEEEEEEvNS4_8identityENS4_23SM90_TMA_LOAD_MULTICASTES1A_vS1B_EENS_8epilogue10collective6detail29Sm90TmaWarpSpecializedAdapterINS1F_15DefaultEpilogueISJ_SK_SK_NS1E_6thread17LinearCombinationISJ_Li1EffLNS1J_9ScaleType4KindE0ELNS_15FloatRoundStyleE2ESJ_EENS1_15EpilogueDefaultEEEEEvvEEEEvNT_6ParamsE,"ax",@progbits
	.align	128
.text._ZN7cutlass13device_kernelINS_4gemm6kernel13GemmUniversalIN4cute5tupleIJiiiiEEENS1_10collective13CollectiveMmaINS1_37MainloopSm90TmaGmmaWarpSpecializedFP8ILi11ENS5_IJNS4_1CILi2EEENSA_ILi1EEESC_EEENS1_35KernelTmaWarpSpecializedCooperativeEEENS5_IJNSA_ILi256EEENSA_ILi64EEESH_EEENS_12float_e4m3_tENS5_IJlSC_lEEESJ_SK_NS4_8TiledMMAINS4_8MMA_AtomIJNS4_4SM904GMMA30MMA_64x64x32_F32E4M3E4M3_SS_TNILNSO_7ScaleInE1ELSQ_1EEEEEENS4_6LayoutISD_NS5_IJSC_NSA_ILi0EEESU_EEEEENS5_IJNS4_10UnderscoreESX_SX_EEEEENS4_13SM90_TMA_LOADENS4_14ComposedLayoutINS4_7SwizzleILi2ELi4ELi3EEENS4_18smem_ptr_flag_bitsILi8EEENST_INS5_IJNSA_ILi8EEESH_EEENS5_IJSH_SC_EEEEEEEvNS4_8identityENS4_23SM90_TMA_LOAD_MULTICASTES1A_vS1B_EENS_8epilogue10collective6detail29Sm90TmaWarpSpecializedAdapterINS1F_15DefaultEpilogueISJ_SK_SK_NS1E_6thread17LinearCombinationISJ_Li1EffLNS1J_9ScaleType4KindE0ELNS_15FloatRoundStyleE2ESJ_EENS1_15EpilogueDefaultEEEEEvvEEEEvNT_6ParamsE:
        .type           _ZN7cutlass13device_kernelINS_4gemm6kernel13GemmUniversalIN4cute5tupleIJiiiiEEENS1_10collective13CollectiveMmaINS1_37MainloopSm90TmaGmmaWarpSpecializedFP8ILi11ENS5_IJNS4_1CILi2EEENSA_ILi1EEESC_EEENS1_35KernelTmaWarpSpecializedCooperativeEEENS5_IJNSA_ILi256EEENSA_ILi64EEESH_EEENS_12float_e4m3_tENS5_IJlSC_lEEESJ_SK_NS4_8TiledMMAINS4_8MMA_AtomIJNS4_4SM904GMMA30MMA_64x64x32_F32E4M3E4M3_SS_TNILNSO_7ScaleInE1ELSQ_1EEEEEENS4_6LayoutISD_NS5_IJSC_NSA_ILi0EEESU_EEEEENS5_IJNS4_10UnderscoreESX_SX_EEEEENS4_13SM90_TMA_LOADENS4_14ComposedLayoutINS4_7SwizzleILi2ELi4ELi3EEENS4_18smem_ptr_flag_bitsILi8EEENST_INS5_IJNSA_ILi8EEESH_EEENS5_IJSH_SC_EEEEEEEvNS4_8identityENS4_23SM90_TMA_LOAD_MULTICASTES1A_vS1B_EENS_8epilogue10collective6detail29Sm90TmaWarpSpecializedAdapterINS1F_15DefaultEpilogueISJ_SK_SK_NS1E_6thread17LinearCombinationISJ_Li1EffLNS1J_9ScaleType4KindE0ELNS_15FloatRoundStyleE2ESJ_EENS1_15EpilogueDefaultEEEEEvvEEEEvNT_6ParamsE,@function
        .size           _ZN7cutlass13device_kernelINS_4gemm6kernel13GemmUniversalIN4cute5tupleIJiiiiEEENS1_10collective13CollectiveMmaINS1_37MainloopSm90TmaGmmaWarpSpecializedFP8ILi11ENS5_IJNS4_1CILi2EEENSA_ILi1EEESC_EEENS1_35KernelTmaWarpSpecializedCooperativeEEENS5_IJNSA_ILi256EEENSA_ILi64EEESH_EEENS_12float_e4m3_tENS5_IJlSC_lEEESJ_SK_NS4_8TiledMMAINS4_8MMA_AtomIJNS4_4SM904GMMA30MMA_64x64x32_F32E4M3E4M3_SS_TNILNSO_7ScaleInE1ELSQ_1EEEEEENS4_6LayoutISD_NS5_IJSC_NSA_ILi0EEESU_EEEEENS5_IJNS4_10UnderscoreESX_SX_EEEEENS4_13SM90_TMA_LOADENS4_14ComposedLayoutINS4_7SwizzleILi2ELi4ELi3EEENS4_18smem_ptr_flag_bitsILi8EEENST_INS5_IJNSA_ILi8EEESH_EEENS5_IJSH_SC_EEEEEEEvNS4_8identityENS4_23SM90_TMA_LOAD_MULTICASTES1A_vS1B_EENS_8epilogue10collective6detail29Sm90TmaWarpSpecializedAdapterINS1F_15DefaultEpilogueISJ_SK_SK_NS1E_6thread17LinearCombinationISJ_Li1EffLNS1J_9ScaleType4KindE0ELNS_15FloatRoundStyleE2ESJ_EENS1_15EpilogueDefaultEEEEEvvEEEEvNT_6ParamsE,(.L_x_221 - _ZN7cutlass13device_kernelINS_4gemm6kernel13GemmUniversalIN4cute5tupleIJiiiiEEENS1_10collective13CollectiveMmaINS1_37MainloopSm90TmaGmmaWarpSpecializedFP8ILi11ENS5_IJNS4_1CILi2EEENSA_ILi1EEESC_EEENS1_35KernelTmaWarpSpecializedCooperativeEEENS5_IJNSA_ILi256EEENSA_ILi64EEESH_EEENS_12float_e4m3_tENS5_IJlSC_lEEESJ_SK_NS4_8TiledMMAINS4_8MMA_AtomIJNS4_4SM904GMMA30MMA_64x64x32_F32E4M3E4M3_SS_TNILNSO_7ScaleInE1ELSQ_1EEEEEENS4_6LayoutISD_NS5_IJSC_NSA_ILi0EEESU_EEEEENS5_IJNS4_10UnderscoreESX_SX_EEEEENS4_13SM90_TMA_LOADENS4_14ComposedLayoutINS4_7SwizzleILi2ELi4ELi3EEENS4_18smem_ptr_flag_bitsILi8EEENST_INS5_IJNSA_ILi8EEESH_EEENS5_IJSH_SC_EEEEEEEvNS4_8identityENS4_23SM90_TMA_LOAD_MULTICASTES1A_vS1B_EENS_8epilogue10collective6detail29Sm90TmaWarpSpecializedAdapterINS1F_15DefaultEpilogueISJ_SK_SK_NS1E_6thread17LinearCombinationISJ_Li1EffLNS1J_9ScaleType4KindE0ELNS_15FloatRoundStyleE2ESJ_EENS1_15EpilogueDefaultEEEEEvvEEEEvNT_6ParamsE)
        .other          _ZN7cutlass13device_kernelINS_4gemm6kernel13GemmUniversalIN4cute5tupleIJiiiiEEENS1_10collective13CollectiveMmaINS1_37MainloopSm90TmaGmmaWarpSpecializedFP8ILi11ENS5_IJNS4_1CILi2EEENSA_ILi1EEESC_EEENS1_35KernelTmaWarpSpecializedCooperativeEEENS5_IJNSA_ILi256EEENSA_ILi64EEESH_EEENS_12float_e4m3_tENS5_IJlSC_lEEESJ_SK_NS4_8TiledMMAINS4_8MMA_AtomIJNS4_4SM904GMMA30MMA_64x64x32_F32E4M3E4M3_SS_TNILNSO_7ScaleInE1ELSQ_1EEEEEENS4_6LayoutISD_NS5_IJSC_NSA_ILi0EEESU_EEEEENS5_IJNS4_10UnderscoreESX_SX_EEEEENS4_13SM90_TMA_LOADENS4_14ComposedLayoutINS4_7SwizzleILi2ELi4ELi3EEENS4_18smem_ptr_flag_bitsILi8EEENST_INS5_IJNSA_ILi8EEESH_EEENS5_IJSH_SC_EEEEEEEvNS4_8identityENS4_23SM90_TMA_LOAD_MULTICASTES1A_vS1B_EENS_8epilogue10collective6detail29Sm90TmaWarpSpecializedAdapterINS1F_15DefaultEpilogueISJ_SK_SK_NS1E_6thread17LinearCombinationISJ_Li1EffLNS1J_9ScaleType4KindE0ELNS_15FloatRoundStyleE2ESJ_EENS1_15EpilogueDefaultEEEEEvvEEEEvNT_6ParamsE,@"STO_CUDA_ENTRY STV_DEFAULT"
_ZN7cutlass13device_kernelINS_4gemm6kernel13GemmUniversalIN4cute5tupleIJiiiiEEENS1_10collective13CollectiveMmaINS1_37MainloopSm90TmaGmmaWarpSpecializedFP8ILi11ENS5_IJNS4_1CILi2EEENSA_ILi1EEESC_EEENS1_35KernelTmaWarpSpecializedCooperativeEEENS5_IJNSA_ILi256EEENSA_ILi64EEESH_EEENS_12float_e4m3_tENS5_IJlSC_lEEESJ_SK_NS4_8TiledMMAINS4_8MMA_AtomIJNS4_4SM904GMMA30MMA_64x64x32_F32E4M3E4M3_SS_TNILNSO_7ScaleInE1ELSQ_1EEEEEENS4_6LayoutISD_NS5_IJSC_NSA_ILi0EEESU_EEEEENS5_IJNS4_10UnderscoreESX_SX_EEEEENS4_13SM90_TMA_LOADENS4_14ComposedLayoutINS4_7SwizzleILi2ELi4ELi3EEENS4_18smem_ptr_flag_bitsILi8EEENST_INS5_IJNSA_ILi8EEESH_EEENS5_IJSH_SC_EEEEEEEvNS4_8identityENS4_23SM90_TMA_LOAD_MULTICASTES1A_vS1B_EENS_8epilogue10collective6detail29Sm90TmaWarpSpecializedAdapterINS1F_15DefaultEpilogueISJ_SK_SK_NS1E_6thread17LinearCombinationISJ_Li1EffLNS1J_9ScaleType4KindE0ELNS_15FloatRoundStyleE2ESJ_EENS1_15EpilogueDefaultEEEEEvvEEEEvNT_6ParamsE:
[----:B------:R-:W-:Y:S01]  /*0000*/  LDC R1, c[0x0][0x28] ;  /* 0x00000a00ff017b82 */ /* 0x000fe20000000800 */
[----:B------:R-:W0:Y:S01]  /*0010*/  S2R R0, SR_TID.X ;  /* 0x0000000000007919 */ /* 0x000e220000002100 */
[----:B------:R-:W-:Y:S01]  /*0020*/  ELECT P0, URZ, PT ;  /* 0x00000000003f782f */ /* 0x000fe20003800000 */
[----:B------:R-:W-:Y:S01]  /*0030*/  BSSY B0, `(.L_x_0) ;  /* 0x000000f000007945 */ /* 0x000fe20003800000 */
[--C-:B0-----:R-:W-:Y:S02]  /*0040*/  SHF.R.U32.HI R2, RZ, 0x5, R0.reuse ;  /* 0x00000005ff027819 */ /* 0x101fe40000011600 */
[----:B------:R-:W-:-:S03]  /*0050*/  SHF.R.U32.HI R3, RZ, 0x7, R0 ;  /* 0x00000007ff037819 */ /* 0x000fc60000011600 */
[----:B------:R-:W0:Y:S04]  /*0060*/  SHFL.IDX PT, R7, R2, RZ, 0x1f ;  /* 0x00001fff02077589 */ /* 0x000e2800000e0000 */
[----:B------:R-:W1:Y:S01]  /*0070*/  SHFL.IDX PT, R3, R3, RZ, 0x1f ;  /* 0x00001fff03037589 */ /* 0x000e6200000e0000 */
[----:B0-----:R-:W-:-:S13]  /*0080*/  ISETP.NE.OR P0, PT, R7, RZ, !P0 ;  /* 0x000000ff0700720c */ /* 0x001fda0004705670 */
[----:B-1----:R-:W-:Y:S05]  /*0090*/  @P0 BRA `(.L_x_1) ;  /* 0x0000000000200947 */ /* 0x002fea0003800000 */
[----:B------:R-:W-:Y:S02]  /*00a0*/  ULDC.64 UR4, c[0x0][0x198] ;  /* 0x0000660000047ab9 */ /* 0x000fe40000000a00 */
[----:B------:R-:W-:Y:S02]  /*00b0*/  UIADD3 UR6, UP0, UR4, 0xf0, URZ ;  /* 0x000000f004067890 */ /* 0x000fe4000ff1e03f */
[----:B------:R-:W-:Y:S02]  /*00c0*/  UIADD3 UR4, UP1, UR4, 0x1f0, URZ ;  /* 0x000001f004047890 */ /* 0x000fe4000ff3e03f */
[----:B------:R-:W-:Y:S02]  /*00d0*/  UIADD3.X UR7, URZ, UR5, URZ, UP0, !UPT ;  /* 0x000000053f077290 */ /* 0x000fe400087fe43f */
[----:B------:R-:W-:-:S07]  /*00e0*/  UIADD3.X UR5, URZ, UR5, URZ, UP1, !UPT ;  /* 0x000000053f057290 */ /* 0x000fce0008ffe43f */
[----:B------:R0:W-:Y:S02]  /*00f0*/  UTMACCTL.PF [UR6] ;  /* 0x00000000060079b9 */ /* 0x0001e40008040000 */
[----:B------:R0:W-:Y:S02]  /*0100*/  UTMACCTL.PF [UR4] ;  /* 0x00000000040079b9 */ /* 0x0001e40008040000 */
[----:B0-----:R-:W-:Y:S01]  /*0110*/  NOP ;  /* 0x0000000000007918 */ /* 0x001fe20000000000 */
.L_x_1:
[----:B------:R-:W-:Y:S05]  /*0120*/  BSYNC B0 ;  /* 0x0000000000007941 */ /* 0x000fea0003800000 */
.L_x_0:
[----:B------:R-:W0:Y:S02]  /*0130*/  SHFL.IDX PT, R4, R2, RZ, 0x1f ;  /* 0x00001fff02047589 */ /* 0x000e2400000e0000 */
[----:B0-----:R-:W-:-:S13]  /*0140*/  ISETP.NE.AND P0, PT, R4, RZ, PT ;  /* 0x000000ff0400720c */ /* 0x001fda0003f05270 */
[----:B------:R-:W-:Y:S05]  /*0150*/  @P0 BRA `(.L_x_2) ;  /* 0x00000000009c0947 */ /* 0x000fea0003800000 */
[----:B------:R-:W-:Y:S01]  /*0160*/  ELECT P0, URZ, PT ;  /* 0x00000000003f782f */ /* 0x000fe20003800000 */
[----:B------:R-:W-:-:S12]  /*0170*/  BSSY B0, `(.L_x_2) ;  /* 0x0000025000007945 */ /* 0x000fd80003800000 */
[----:B------:R-:W-:Y:S05]  /*0180*/  @!P0 BRA `(.L_x_3) ;  /* 0x00000000008c8947 */ /* 0x000fea0003800000 */
[----:B------:R-:W0:Y:S01]  /*0190*/  S2UR UR8, SR_CgaCtaId ;  /* 0x00000000000879c3 */ /* 0x000e220000008800 */
[----:B------:R-:W-:Y:S01]  /*01a0*/  UMOV UR4, 0x400 ;  /* 0x0000040000047882 */ /* 0x000fe20000000000 */
[----:B------:R-:W-:Y:S01]  /*01b0*/  UMOV UR5, 0x1 ;  /* 0x0000000100057882 */ /* 0x000fe20000000000 */
[----:B------:R-:W-:Y:S02]  /*01c0*/  UMOV UR6, 0x4 ;  /* 0x0000000400067882 */ /* 0x000fe40000000000 */
[----:B------:R-:W-:-:S04]  /*01d0*/  UIADD3 UR6, -UR6, 0x100000, URZ ;  /* 0x0010000006067890 */ /* 0x000fc8000fffe13f */
[----:B------:R-:W-:Y:S02]  /*01e0*/  USHF.L.U32 UR7, UR6, 0xb, URZ ;  /* 0x0000000b06077899 */ /* 0x000fe4000800063f */
[----:B------:R-:W-:Y:S02]  /*01f0*/  USHF.L.U32 UR6, UR6, 0x1, URZ ;  /* 0x0000000106067899 */ /* 0x000fe4000800063f */
[----:B0-----:R-:W-:Y:S02]  /*0200*/  ULEA UR8, UR8, UR4, 0x18 ;  /* 0x0000000408087291 */ /* 0x001fe4000f8ec03f */
[----:B------:R-:W-:-:S04]  /*0210*/  UIADD3 UR4, -UR5, 0x100000, URZ ;  /* 0x0010000005047890 */ /* 0x000fc8000fffe13f */
[----:B------:R-:W-:Y:S02]  /*0220*/  USHF.L.U32 UR5, UR4, 0xb, URZ ;  /* 0x0000000b04057899 */ /* 0x000fe4000800063f */
[----:B------:R-:W-:Y:S01]  /*0230*/  USHF.L.U32 UR4, UR4, 0x1, URZ ;  /* 0x0000000104047899 */ /* 0x000fe2000800063f */
[----:B------:R-:W0:Y:S11]  /*0240*/  FENCE.VIEW.ASYNC.S ;  /* 0x00000000000073c6 */ /* 0x000e360000000000 */
[----:B0-----:R0:W1:Y:S01]  /*0250*/  SYNCS.EXCH.64 URZ, [UR8], UR4 ;  /* 0x00000004083f75b2 */ /* 0x0010620008000100 */
[----:B------:R0:W2:Y:S01]  /*0260*/  SYNCS.EXCH.64 URZ, [UR8+0x58], UR6 ;  /* 0x00005806083f75b2 */ /* 0x0000a20008000100 */
[----:B------:R0:W3:Y:S01]  /*0270*/  SYNCS.EXCH.64 URZ, [UR8+0x8], UR4 ;  /* 0x00000804083f75b2 */ /* 0x0000e20008000100 */
[----:B------:R0:W4:Y:S01]  /*0280*/  SYNCS.EXCH.64 URZ, [UR8+0x60], UR6 ;  /* 0x00006006083f75b2 */ /* 0x0001220008000100 */
[----:B------:R0:W0:Y:S01]  /*0290*/  SYNCS.EXCH.64 URZ, [UR8+0x10], UR4 ;  /* 0x00001004083f75b2 */ /* 0x0000220008000100 */
        /* <DEDUP_REMOVED lines=17> */
[----:B------:R-:W-:Y:S01]  /*03b0*/  NOP ;  /* 0x0000000000007918 */ /* 0x000fe20000000000 */
.L_x_3:
[----:B0-----:R-:W-:Y:S05]  /*03c0*/  BSYNC B0 ;  /* 0x0000000000007941 */ /* 0x001fea0003800000 */
.L_x_2:
[----:B------:R-:W-:Y:S01]  /*03d0*/  SHF.R.S32.HI R5, RZ, 0x1f, R0 ;  /* 0x0000001fff057819 */ /* 0x000fe20000011400 */
[----:B------:R-:W0:Y:S01]  /*03e0*/  SHFL.IDX PT, R2, R2, RZ, 0x1f ;  /* 0x00001fff02027589 */ /* 0x000e2200000e0000 */
[----:B------:R-:W5:Y:S01]  /*03f0*/  S2UR UR8, SR_CTAID.X ;  /* 0x00000000000879c3 */ /* 0x000f620000002500 */
[----:B------:R-:W-:Y:S02]  /*0400*/  ELECT P0, URZ, PT ;  /* 0x00000000003f782f */ /* 0x000fe40003800000 */
[----:B------:R-:W-:Y:S01]  /*0410*/  LEA.HI R5, R5, R0, RZ, 0x7 ;  /* 0x0000000005057211 */ /* 0x000fe200078f38ff */
[----:B------:R-:W1:Y:S01]  /*0420*/  S2R R8, SR_CTAID.Y ;  /* 0x0000000000087919 */ /* 0x000e620000002600 */
[----:B------:R-:W-:Y:S01]  /*0430*/  SHF.R.S32.HI R11, RZ, 0x1f, R4 ;  /* 0x0000001fff0b7819 */ /* 0x000fe20000011404 */
[----:B------:R-:W-:Y:S01]  /*0440*/  ULDC UR4, c[0x0][0x150] ;  /* 0x0000540000047ab9 */ /* 0x000fe20000000800 */
[----:B------:R-:W-:Y:S01]  /*0450*/  LOP3.LUT R5, R5, 0xffffff80, RZ, 0xc0, !PT ;  /* 0xffffff8005057812 */ /* 0x000fe200078ec0ff */
[----:B------:R-:W-:Y:S01]  /*0460*/  VIADD R16, R3, 0xffffffff ;  /* 0xffffffff03107836 */ /* 0x000fe20000000000 */
[----:B------:R-:W-:Y:S01]  /*0470*/  LEA.HI R11, R11, R4, RZ, 0x2 ;  /* 0x000000040b0b7211 */ /* 0x000fe200078f10ff */
[----:B------:R-:W2:Y:S01]  /*0480*/  LDC R12, c[0x0][0x144] ;  /* 0x00005100ff0c7b82 */ /* 0x000ea20000000800 */
[----:B------:R-:W-:Y:S01]  /*0490*/  NOP ;  /* 0x0000000000007918 */ /* 0x000fe20000000000 */
[----:B------:R-:W-:Y:S01]  /*04a0*/  IMAD.IADD R6, R0, 0x1, -R5 ;  /* 0x0000000100067824 */ /* 0x000fe200078e0a05 */
[----:B------:R-:W-:Y:S01]  /*04b0*/  LOP3.LUT R11, R11, 0x3ffffffc, RZ, 0xc0, !PT ;  /* 0x3ffffffc0b0b7812 */ /* 0x000fe200078ec0ff */
[----:B------:R-:W-:Y:S01]  /*04c0*/  NOP ;  /* 0x0000000000007918 */ /* 0x000fe20000000000 */
[----:B------:R-:W-:-:S02]  /*04d0*/  ISETP.NE.AND P4, PT, R3, RZ, PT ;  /* 0x000000ff0300720c */ /* 0x000fc40003f85270 */
[----:B------:R-:W-:Y:S01]  /*04e0*/  SHF.R.S32.HI R5, RZ, 0x1f, R6 ;  /* 0x0000001fff057819 */ /* 0x000fe20000011406 */
[----:B------:R-:W-:Y:S01]  /*04f0*/  IMAD.IADD R4, R4, 0x1, -R11 ;  /* 0x0000000104047824 */ /* 0x000fe200078e0a0b */
[----:B------:R-:W3:Y:S01]  /*0500*/  LDC R14, c[0x0][0x140] ;  /* 0x00005000ff0e7b82 */ /* 0x000ee20000000800 */
[----:B------:R-:W-:Y:S02]  /*0510*/  ISETP.GE.U32.AND P6, PT, R16, 0x2, PT ;  /* 0x000000021000780c */ /* 0x000fe40003fc6070 */
[----:B------:R-:W-:Y:S02]  /*0520*/  LEA.HI R5, R5, R6, RZ, 0x3 ;  /* 0x0000000605057211 */ /* 0x000fe400078f18ff */
[----:B0-----:R-:W-:Y:S02]  /*0530*/  ISETP.NE.OR P0, PT, R2, RZ, !P0 ;  /* 0x000000ff0200720c */ /* 0x001fe40004705670 */
[--C-:B------:R-:W-:Y:S01]  /*0540*/  SHF.R.S32.HI R2, RZ, 0x3, R5.reuse ;  /* 0x00000003ff027819 */ /* 0x100fe20000011405 */
[----:B------:R-:W0:Y:S01]  /*0550*/  LDC R13, c[0x0][0x148] ;  /* 0x00005200ff0d7b82 */ /* 0x000e220000000800 */
[----:B------:R-:W-:-:S02]  /*0560*/  SHF.R.S32.HI R5, RZ, 0x1f, R5 ;  /* 0x0000001fff057819 */ /* 0x000fc40000011405 */
[----:B-----5:R-:W-:Y:S02]  /*0570*/  I2FP.F32.U32 R10, UR8 ;  /* 0x00000008000a7c45 */ /* 0x020fe40008201000 */
[----:B------:R-:W-:-:S03]  /*0580*/  LEA.HI R5, R5, R2, RZ, 0x2 ;  /* 0x0000000205057211 */ /* 0x000fc600078f10ff */
[----:B------:R-:W-:Y:S01]  /*0590*/  FMUL R10, R10, UR4 ;  /* 0x000000040a0a7c20 */ /* 0x000fe20008400000 */
[----:B------:R-:W-:Y:S01]  /*05a0*/  LOP3.LUT R5, R5, 0xfffffffc, RZ, 0xc0, !PT ;  /* 0xfffffffc05057812 */ /* 0x000fe200078ec0ff */
[----:B------:R-:W-:Y:S01]  /*05b0*/  VOTEU.ALL UP0, P0 ;  /* 0x00000000003f7886 */ /* 0x000fe20000000000 */
[----:B-1----:R-:W-:Y:S01]  /*05c0*/  I2FP.F32.U32 R11, R8 ;  /* 0x00000008000b7245 */ /* 0x002fe20000201000 */
[----:B------:R-:W-:Y:S01]  /*05d0*/  ULDC UR4, c[0x0][0x154] ;  /* 0x0000550000047ab9 */ /* 0x000fe20000000800 */
[----:B------:R-:W-:Y:S01]  /*05e0*/  VOTEU.ALL UP1, P0 ;  /* 0x00000000003f7886 */ /* 0x000fe20000020000 */
[----:B------:R-:W1:Y:S01]  /*05f0*/  F2I.U32.TRUNC.NTZ R10, R10 ;  /* 0x0000000a000a7305 */ /* 0x000e62000020f000 */
[----:B------:R-:W-:Y:S01]  /*0600*/  IMAD.IADD R5, R2, 0x1, -R5 ;  /* 0x0000000102057824 */ /* 0x000fe200078e0a05 */
[----:B------:R-:W5:Y:S01]  /*0610*/  @!UP0 S2UR UR7, SR_CgaCtaId ;  /* 0x00000000000789c3 */ /* 0x000f620000008800 */
[----:B------:R-:W-:Y:S01]  /*0620*/  @!UP0 UMOV UR6, 0x400 ;  /* 0x0000040000068882 */ /* 0x000fe20000000000 */
[----:B---3--:R-:W-:Y:S01]  /*0630*/  ISETP.EQ.U32.AND P2, PT, R14, 0x1, PT ;  /* 0x000000010e00780c */ /* 0x008fe20003f42070 */
[----:B------:R-:W-:-:S05]  /*0640*/  IMAD R5, R4, 0x4, R5 ;  /* 0x0000000404057824 */ /* 0x000fca00078e0205 */
[----:B------:R-:W-:-:S04]  /*0650*/  LEA.HI R2, R5, R5, RZ, 0x1 ;  /* 0x0000000505027211 */ /* 0x000fc800078f08ff */
[----:B------:R-:W-:Y:S01]  /*0660*/  LOP3.LUT R4, R2, 0xfffffffe, RZ, 0xc0, !PT ;  /* 0xfffffffe02047812 */ /* 0x000fe200078ec0ff */
[----:B-1----:R-:W-:Y:S02]  /*0670*/  IMAD.MOV R15, RZ, RZ, -R10 ;  /* 0x000000ffff0f7224 */ /* 0x002fe400078e0a0a */
[----:B------:R-:W-:Y:S01]  /*0680*/  FMUL R10, R11, UR4 ;  /* 0x000000040b0a7c20 */ /* 0x000fe20008400000 */
[----:B------:R-:W-:Y:S01]  /*0690*/  SHF.R.S32.HI R2, RZ, 0x1f, R7 ;  /* 0x0000001fff027819 */ /* 0x000fe20000011407 */
[----:B------:R-:W-:Y:S01]  /*06a0*/  UMOV UR4, 0x20 ;  /* 0x0000002000047882 */ /* 0x000fe20000000000 */
[----:B--2---:R-:W-:Y:S01]  /*06b0*/  IMAD R12, R12, R15, UR8 ;  /* 0x000000080c0c7e24 */ /* 0x004fe2000f8e020f */
[----:B------:R-:W-:-:S04]  /*06c0*/  @!UP0 UIADD3 UR4, -UR4, 0x100000, URZ ;  /* 0x0010000004048890 */ /* 0x000fc8000fffe13f */
[----:B------:R-:W-:Y:S02]  /*06d0*/  @!UP0 USHF.L.U32 UR5, UR4, 0xb, URZ ;  /* 0x0000000b04058899 */ /* 0x000fe4000800063f */
[----:B------:R-:W-:Y:S01]  /*06e0*/  @!UP0 USHF.L.U32 UR4, UR4, 0x1, URZ ;  /* 0x0000000104048899 */ /* 0x000fe2000800063f */
[C---:B------:R-:W-:Y:S01]  /*06f0*/  IMAD.IADD R11, R5.reuse, 0x1, -R4 ;  /* 0x00000001050b7824 */ /* 0x040fe200078e0a04 */
[----:B------:R-:W1:Y:S01]  /*0700*/  F2I.U32.TRUNC.NTZ R10, R10 ;  /* 0x0000000a000a7305 */ /* 0x000e62000020f000 */
[----:B------:R-:W-:Y:S01]  /*0710*/  LEA.HI R2, R2, R7, RZ, 0x2 ;  /* 0x0000000702027211 */ /* 0x000fe200078f10ff */
[----:B------:R-:W-:Y:S02]  /*0720*/  IMAD.SHL.U32 R4, R5, 0x4, RZ ;  /* 0x0000000405047824 */ /* 0x000fe400078e00ff */
[----:B------:R-:W-:Y:S01]  /*0730*/  ISETP.NE.AND P3, PT, R11, R12, PT ;  /* 0x0000000c0b00720c */ /* 0x000fe20003f65270 */
[----:B-----5:R-:W-:Y:S01]  /*0740*/  @!UP0 ULEA UR6, UR7, UR6, 0x18 ;  /* 0x0000000607068291 */ /* 0x020fe2000f8ec03f */
[----:B------:R-:W-:Y:S01]  /*0750*/  LOP3.LUT R2, R2, 0xfffffffc, RZ, 0xc0, !PT ;  /* 0xfffffffc02027812 */ /* 0x000fe200078ec0ff */
[----:B------:R-:W-:Y:S01]  /*0760*/  VOTEU.ALL UP0, P0 ;  /* 0x00000000003f7886 */ /* 0x000fe20000000000 */
[----:B------:R-:W-:-:S02]  /*0770*/  LOP3.LUT R5, R5, 0xc, R4, 0x78, !PT ;  /* 0x0000000c05057812 */ /* 0x000fc400078e7804 */
[----:B------:R-:W-:Y:S01]  /*0780*/  LOP3.LUT P0, RZ, R6, 0x7, RZ, 0xc0, !PT ;  /* 0x0000000706ff7812 */ /* 0x000fe2000780c0ff */
[----:B------:R-:W-:Y:S02]  /*0790*/  IMAD.IADD R7, R7, 0x1, -R2 ;  /* 0x0000000107077824 */ /* 0x000fe400078e0a02 */
[----:B------:R-:W-:Y:S01]  /*07a0*/  IMAD.MOV.U32 R6, RZ, RZ, 0x1 ;  /* 0x00000001ff067424 */ /* 0x000fe200078e00ff */
[----:B------:R-:W-:Y:S01]  /*07b0*/  ISETP.LT.U32.AND P0, PT, R5, 0x2, !P0 ;  /* 0x000000020500780c */ /* 0x000fe20004701070 */
[----:B-1----:R-:W-:Y:S01]  /*07c0*/  IMAD.MOV R20, RZ, RZ, -R10 ;  /* 0x000000ffff147224 */ /* 0x002fe200078e0a0a */
[----:B------:R-:W-:Y:S01]  /*07d0*/  ISETP.NE.AND P1, PT, R7, 0x3, PT ;  /* 0x000000030700780c */ /* 0x000fe20003f25270 */
[----:B------:R-:W1:Y:S02]  /*07e0*/  FENCE.VIEW.ASYNC.S ;  /* 0x00000000000073c6 */ /* 0x000e640000000000 */
[----:B-1----:R1:W2:Y:S01]  /*07f0*/  @!UP0 SYNCS.EXCH.64 URZ, [UR6+0xc0], UR4 ;  /* 0x0000c004063f85b2 */ /* 0x0022a20008000100 */
[----:B------:R-:W-:Y:S01]  /*0800*/  @P3 LEA.HI R2, R5, R5, RZ, 0x1 ;  /* 0x0000000505023211 */ /* 0x000fe200078f08ff */
[----:B0-----:R-:W-:Y:S01]  /*0810*/  IMAD R11, R13, R20, R8 ;  /* 0x000000140d0b7224 */ /* 0x001fe200078e0208 */
[----:B------:R-:W-:-:S02]  /*0820*/  ISETP.EQ.OR P1, PT, R7, RZ, !P1 ;  /* 0x000000ff0700720c */ /* 0x000fc40004f22670 */
[----:B------:R-:W-:Y:S02]  /*0830*/  @P3 SHF.R.S32.HI R2, RZ, 0x1, R2 ;  /* 0x00000001ff023819 */ /* 0x000fe40000011402 */
[----:B------:R-:W-:Y:S02]  /*0840*/  ISETP.EQ.AND P1, PT, R3, RZ, P1 ;  /* 0x000000ff0300720c */ /* 0x000fe40000f22270 */
[----:B------:R-:W-:Y:S02]  /*0850*/  @P3 ISETP.NE.AND P5, PT, R2, R11, PT ;  /* 0x0000000b0200320c */ /* 0x000fe40003fa5270 */
[----:B------:R-:W-:Y:S02]  /*0860*/  SEL R3, RZ, 0x1, !P0 ;  /* 0x00000001ff037807 */ /* 0x000fe40004000000 */
[----:B------:R-:W-:Y:S02]  /*0870*/  @P3 SEL R6, RZ, 0x1, P5 ;  /* 0x00000001ff063807 */ /* 0x000fe40002800000 */
[----:B------:R-:W-:Y:S01]  /*0880*/  SEL R4, RZ, 0x1, !P1 ;  /* 0x00000001ff047807 */ /* 0x000fe20004800000 */
[----:B------:R1:W0:Y:S01]  /*0890*/  @!UP1 SYNCS.EXCH.64 URZ, [UR6+0xc8], UR4 ;  /* 0x0000c804063f95b2 */ /* 0x0002220008000100 */
[----:B------:R-:W-:Y:S01]  /*08a0*/  LOP3.LUT R6, R6, R3, RZ, 0xc0, !PT ;  /* 0x0000000306067212 */ /* 0x000fe200078ec0ff */
[----:B------:R-:W-:Y:S01]  /*08b0*/  NOP ;  /* 0x0000000000007918 */ /* 0x000fe20000000000 */
[----:B------:R-:W-:Y:S01]  /*08c0*/  SEL R4, R4, 0x2, P6 ;  /* 0x0000000204047807 */ /* 0x000fe20003000000 */
[----:B------:R-:W-:Y:S06]  /*08d0*/  @!P2 BRA `(.L_x_4) ;  /* 0x000000000008a947 */ /* 0x000fec0003800000 */
[----:B0-2-4-:R-:W-:Y:S01]  /*08e0*/  UCGABAR_ARV ;  /* 0x00000000000079c7 */ /* 0x015fe20008000000 */
[----:B------:R-:W-:Y:S05]  /*08f0*/  BRA `(.L_x_5) ;  /* 0x0000000000047947 */ /* 0x000fea0003800000 */
.L_x_4:
[----:B0-2-4-:R-:W-:Y:S01]  /*0900*/  NOP ;  /* 0x0000000000007918 */ /* 0x015fe20000000000 */
.L_x_5:
[----:B------:R-:W0:Y:S01]  /*0910*/  LDC R2, c[0x0][0x65c] ;  /* 0x00019700ff027b82 */ /* 0x000e220000000800 */
[----:B------:R-:W-:Y:S01]  /*0920*/  IMAD.MOV.U32 R3, RZ, RZ, RZ ;  /* 0x000000ffff037224 */ /* 0x000fe200078e00ff */
[----:B0-----:R-:W-:Y:S01]  /*0930*/  ISETP.NE.AND P3, PT, R2, 0x1, PT ;  /* 0x000000010200780c */ /* 0x001fe20003f65270 */
[----:B------:R-:W-:-:S12]  /*0940*/  IMAD.U32 R2, RZ, RZ, UR8 ;  /* 0x00000008ff027e24 */ /* 0x000fd8000f8e00ff */
[----:B------:R-:W0:Y:S01]  /*0950*/  @P3 LDC R15, c[0x0][0x10] ;  /* 0x00000400ff0f3b82 */ /* 0x000e220000000800 */
[----:B------:R-:W-:Y:S02]  /*0960*/  @P3 IMAD.MOV.U32 R9, RZ, RZ, RZ ;  /* 0x000000ffff093224 */ /* 0x000fe400078e00ff */
[----:B------:R-:W-:-:S05]  /*0970*/  @P3 IMAD.MOV.U32 R17, RZ, RZ, RZ ;  /* 0x000000ffff113224 */ /* 0x000fca00078e00ff */
[----:B------:R-:W2:Y:S01]  /*0980*/  @!P3 LDC R11, c[0x0][0xc] ;  /* 0x00000300ff0bbb82 */ /* 0x000ea20000000800 */
[----:B0-----:R-:W-:-:S04]  /*0990*/  @P3 IMAD.WIDE.U32 R14, R15, UR8, R8 ;  /* 0x000000080f0e3c25 */ /* 0x001fc8000f8e0008 */
[----:B--2---:R-:W-:-:S04]  /*09a0*/  @!P3 IMAD.WIDE.U32 R10, R8, R11, R2 ;  /* 0x0000000b080ab225 */ /* 0x004fc800078e0002 */
[----:B------:R-:W-:Y:S02]  /*09b0*/  @P3 IMAD.MOV.U32 R2, RZ, RZ, R14 ;  /* 0x000000ffff023224 */ /* 0x000fe400078e000e */
[----:B------:R-:W-:Y:S02]  /*09c0*/  @P3 IMAD.IADD R3, R15, 0x1, R17 ;  /* 0x000000010f033824 */ /* 0x000fe400078e0211 */
[----:B------:R-:W-:Y:S02]  /*09d0*/  @!P3 IMAD.MOV.U32 R2, RZ, RZ, R10 ;  /* 0x000000ffff02b224 */ /* 0x000fe400078e000a */
[----:B------:R-:W-:Y:S01]  /*09e0*/  @!P3 IMAD.MOV.U32 R3, RZ, RZ, R11 ;  /* 0x000000ffff03b224 */ /* 0x000fe200078e000b */
[----:B------:R-:W-:Y:S06]  /*09f0*/  @!P2 BRA `(.L_x_6) ;  /* 0x00000000000ca947 */ /* 0x000fec0003800000 */
[----:B------:R-:W-:Y:S01]  /*0a00*/  UCGABAR_WAIT ;  /* 0x0000000000007dc7 */ /* 0x000fe20008000000 */
[----:B------:R-:W-:Y:S01]  /*0a10*/  CCTL.IVALL ;  /* 0x00000000ff00798f */ /* 0x000fe20002000000 */
[----:B------:R-:W-:Y:S05]  /*0a20*/  BRA `(.L_x_7) ;  /* 0x0000000000047947 */ /* 0x000fea0003800000 */
.L_x_6:
[----:B------:R-:W-:Y:S06]  /*0a30*/  BAR.SYNC.DEFER_BLOCKING 0x0 ;  /* 0x0000000000007b1d */ /* 0x000fec0000010000 */
.L_x_7:
[----:B------:R-:W-:Y:S05]  /*0a40*/  @!P4 BRA `(.L_x_8) ;  /* 0x0000007400f0c947 */ /* 0x000fea0003800000 */
[----:B------:R-:W-:-:S13]  /*0a50*/  ISETP.GT.U32.AND P0, PT, R16, 0x1, PT ;  /* 0x000000011000780c */ /* 0x000fda0003f04070 */
[----:B-1----:R-:W-:Y:S05]  /*0a60*/  @P0 EXIT ;  /* 0x000000000000094d */ /* 0x002fea0003800000 */
[----:B------:R-:W-:Y:S01]  /*0a70*/  ULDC.64 UR4, c[0x0][0x650] ;  /* 0x0001940000047ab9 */ /* 0x000fe20000000a00 */
[----:B------:R-:W-:Y:S01]  /*0a80*/  PRMT R14, RZ, 0x7610, R14 ;  /* 0x00007610ff0e7816 */ /* 0x000fe2000000000e */
[----:B------:R-:W-:Y:S01]  /*0a90*/  IMAD.MOV.U32 R10, RZ, RZ, -0x1 ;  /* 0xffffffffff0a7424 */ /* 0x000fe200078e00ff */
[----:B------:R-:W-:Y:S01]  /*0aa0*/  ISETP.GE.U32.AND P0, PT, R2, UR4, PT ;  /* 0x0000000402007c0c */ /* 0x000fe2000bf06070 */
[----:B------:R-:W-:Y:S02]  /*0ab0*/  IMAD.MOV.U32 R11, RZ, RZ, -0x1 ;  /* 0xffffffffff0b7424 */ /* 0x000fe400078e00ff */
[----:B------:R-:W-:Y:S01]  /*0ac0*/  IMAD.MOV.U32 R7, RZ, RZ, -0x1 ;  /* 0xffffffffff077424 */ /* 0x000fe200078e00ff */
[----:B------:R-:W-:-:S13]  /*0ad0*/  ISETP.GE.U32.AND.EX P0, PT, R3, UR5, PT, P0 ;  /* 0x0000000503007c0c */ /* 0x000fda000bf06100 */
[----:B------:R-:W-:Y:S05]  /*0ae0*/  @P0 BRA `(.L_x_9) ;  /* 0x0000000400280947 */ /* 0x000fea0003800000 */
[----:B------:R-:W0:Y:S01]  /*0af0*/  LDC.64 R22, c[0x0][0x628] ;  /* 0x00018a00ff167b82 */ /* 0x000e220000000a00 */
[----:B------:R-:W-:Y:S02]  /*0b00*/  IMAD.MOV.U32 R10, RZ, RZ, R2 ;  /* 0x000000ffff0a7224 */ /* 0x000fe400078e0002 */
[----:B------:R-:W-:-:S05]  /*0b10*/  IMAD.MOV.U32 R11, RZ, RZ, R3 ;  /* 0x000000ffff0b7224 */ /* 0x000fca00078e0003 */
[----:B------:R-:W1:Y:S08]  /*0b20*/  LDC R18, c[0x0][0x630] ;  /* 0x00018c00ff127b82 */ /* 0x000e700000000800 */
[----:B------:R-:W2:Y:S01]  /*0b30*/  LDC.64 R24, c[0x0][0x620] ;  /* 0x00018800ff187b82 */ /* 0x000ea20000000a00 */
[----:B0-----:R-:W-:-:S04]  /*0b40*/  ISETP.NE.U32.AND P0, PT, R22, RZ, PT ;  /* 0x000000ff1600720c */ /* 0x001fc80003f05070 */
[----:B------:R-:W-:-:S13]  /*0b50*/  ISETP.NE.AND.EX P0, PT, R23, RZ, PT, P0 ;  /* 0x000000ff1700720c */ /* 0x000fda0003f05300 */
[----:B-12---:R-:W-:Y:S05]  /*0b60*/  @!P0 BRA `(.L_x_10) ;  /* 0x0000000000288947 */ /* 0x006fea0003800000 */
[----:B------:R-:W0:Y:S02]  /*0b70*/  LDC R7, c[0x0][0x634] ;  /* 0x00018d00ff077b82 */ /* 0x000e240000000800 */
[----:B0-----:R-:W-:-:S05]  /*0b80*/  IADD3 R7, P0, R2, R7, RZ ;  /* 0x0000000702077210 */ /* 0x001fca0007f1e0ff */
[----:B------:R-:W-:-:S04]  /*0b90*/  IMAD.X R19, RZ, RZ, R3, P0 ;  /* 0x000000ffff137224 */ /* 0x000fc800000e0603 */
[----:B------:R-:W-:-:S04]  /*0ba0*/  IMAD.WIDE.U32 R10, R19, R22, RZ ;  /* 0x00000016130a7225 */ /* 0x000fc800078e00ff */
[----:B------:R-:W-:-:S04]  /*0bb0*/  IMAD.WIDE.U32 R14, P0, R7, R23, R10 ;  /* 0x00000017070e7225 */ /* 0x000fc8000780000a */
[----:B------:R-:W-:-:S04]  /*0bc0*/  IMAD.WIDE.U32 R10, R7, R22, RZ ;  /* 0x00000016070a7225 */ /* 0x000fc800078e00ff */
[----:B------:R-:W-:Y:S01]  /*0bd0*/  IMAD.X R17, RZ, RZ, RZ, P0 ;  /* 0x000000ffff117224 */ /* 0x000fe200000e06ff */
[----:B------:R-:W-:Y:S01]  /*0be0*/  IADD3 RZ, P0, R11, R14, RZ ;  /* 0x0000000e0bff7210 */ /* 0x000fe20007f1e0ff */
[----:B------:R-:W-:-:S04]  /*0bf0*/  IMAD.MOV.U32 R16, RZ, RZ, R15 ;  /* 0x000000ffff107224 */ /* 0x000fc800078e000f */
[----:B------:R-:W-:-:S08]  /*0c00*/  IMAD.WIDE.U32.X R10, R19, R23, R16, P0 ;  /* 0x00000017130a7225 */ /* 0x000fd000000e0410 */
.L_x_10:
[----:B------:R-:W0:Y:S01]  /*0c10*/  LDC.64 R26, c[0x0][0x640] ;  /* 0x00019000ff1a7b82 */ /* 0x000e220000000a00 */
[--C-:B------:R-:W-:Y:S01]  /*0c20*/  SHF.R.U64 R28, R10, R18, R11.reuse ;  /* 0x000000120a1c7219 */ /* 0x100fe2000000120b */
[----:B------:R-:W-:Y:S01]  /*0c30*/  IMAD R29, R13, R20, R8 ;  /* 0x000000140d1d7224 */ /* 0x000fe200078e0208 */
[----:B------:R-:W-:Y:S01]  /*0c40*/  SHF.R.U32.HI R7, RZ, R18, R11 ;  /* 0x00000012ff077219 */ /* 0x000fe2000001160b */
[----:B------:R-:W-:Y:S01]  /*0c50*/  IMAD.MOV.U32 R23, RZ, RZ, 0x1 ;  /* 0x00000001ff177424 */ /* 0x000fe200078e00ff */
[----:B------:R-:W-:-:S03]  /*0c60*/  IADD3 R9, P0, RZ, -R28, RZ ;  /* 0x8000001cff097210 */ /* 0x000fc60007f1e0ff */
[----:B------:R-:W1:Y:S02]  /*0c70*/  LDC R16, c[0x0][0x618] ;  /* 0x00018600ff107b82 */ /* 0x000e640000000800 */
[----:B------:R-:W-:Y:S02]  /*0c80*/  IMAD.X R7, RZ, RZ, ~R7, P0 ;  /* 0x000000ffff077224 */ /* 0x000fe400000e0e07 */
[----:B------:R-:W-:-:S04]  /*0c90*/  IMAD.WIDE.U32 R10, R9, R24, R2 ;  /* 0x00000018090a7225 */ /* 0x000fc800078e0002 */
[----:B------:R-:W2:Y:S01]  /*0ca0*/  LDC R15, c[0x0][0x608] ;  /* 0x00018200ff0f7b82 */ /* 0x000ea20000000800 */
[----:B------:R-:W-:-:S04]  /*0cb0*/  IMAD R14, R7, R24, RZ ;  /* 0x00000018070e7224 */ /* 0x000fc800078e02ff */
[----:B------:R-:W-:-:S03]  /*0cc0*/  IMAD R7, R9, R25, R14 ;  /* 0x0000001909077224 */ /* 0x000fc600078e020e */
[----:B------:R-:W3:Y:S01]  /*0cd0*/  LDC R22, c[0x0][0x658] ;  /* 0x00019600ff167b82 */ /* 0x000ee20000000800 */
[----:B------:R-:W-:Y:S01]  /*0ce0*/  IMAD.IADD R7, R11, 0x1, R7 ;  /* 0x000000010b077824 */ /* 0x000fe200078e0207 */
[----:B0-----:R-:W-:-:S04]  /*0cf0*/  ISETP.NE.U32.AND P0, PT, R26, RZ, PT ;  /* 0x000000ff1a00720c */ /* 0x001fc80003f05070 */
[----:B------:R-:W-:Y:S02]  /*0d00*/  ISETP.NE.AND.EX P0, PT, R27, RZ, PT, P0 ;  /* 0x000000ff1b00720c */ /* 0x000fe40003f05300 */
[----:B------:R-:W0:Y:S01]  /*0d10*/  LDC R18, c[0x0][0x600] ;  /* 0x00018000ff127b82 */ /* 0x000e220000000800 */
[-CC-:B-1----:R-:W-:Y:S02]  /*0d20*/  SHF.R.U64 R19, R10, R16.reuse, R7.reuse ;  /* 0x000000100a137219 */ /* 0x182fe40000001207 */
[----:B------:R-:W-:Y:S01]  /*0d30*/  SHF.R.U32.HI R10, RZ, R16, R7 ;  /* 0x00000010ff0a7219 */ /* 0x000fe20000011607 */
[----:B------:R-:W-:-:S04]  /*0d40*/  IMAD.MOV.U32 R7, RZ, RZ, -0x1 ;  /* 0xffffffffff077424 */ /* 0x000fc800078e00ff */
[----:B------:R-:W1:Y:S01]  /*0d50*/  LDC R21, c[0x0][0x648] ;  /* 0x00019200ff157b82 */ /* 0x000e620000000800 */
[-CC-:B--2---:R-:W-:Y:S02]  /*0d60*/  SHF.R.U64 R16, R19, R15.reuse, R10.reuse ;  /* 0x0000000f13107219 */ /* 0x184fe4000000120a */
[----:B------:R-:W-:-:S05]  /*0d70*/  SHF.R.U32.HI R9, RZ, R15, R10 ;  /* 0x0000000fff097219 */ /* 0x000fca000001160a */
[----:B------:R-:W2:Y:S01]  /*0d80*/  LDC R24, c[0x0][0x638] ;  /* 0x00018e00ff187b82 */ /* 0x000ea20000000800 */
[-CC-:B---3--:R-:W-:Y:S02]  /*0d90*/  SHF.R.U64 R20, R16, R22.reuse, R9.reuse ;  /* 0x0000001610147219 */ /* 0x188fe40000001209 */
[-C--:B------:R-:W-:Y:S02]  /*0da0*/  SHF.L.U32 R7, R7, R22.reuse, RZ ;  /* 0x0000001607077219 */ /* 0x080fe400000006ff */
[----:B------:R-:W-:Y:S01]  /*0db0*/  SHF.R.U32.HI R9, RZ, R22, R9 ;  /* 0x00000016ff097219 */ /* 0x000fe20000011609 */
[----:B------:R-:W-:Y:S01]  /*0dc0*/  IMAD.MOV.U32 R8, RZ, RZ, R20 ;  /* 0x000000ffff087224 */ /* 0x000fe200078e0014 */
[----:B------:R-:W-:Y:S01]  /*0dd0*/  LOP3.LUT R13, RZ, R7, RZ, 0x33, !PT ;  /* 0x00000007ff0d7212 */ /* 0x000fe200078e33ff */
[----:B------:R-:W3:Y:S01]  /*0de0*/  LDC R25, c[0x0][0x610] ;  /* 0x00018400ff197b82 */ /* 0x000ee20000000800 */
[----:B------:R-:W-:Y:S05]  /*0df0*/  @!P0 BRA `(.L_x_11) ;  /* 0x0000000000288947 */ /* 0x000fea0003800000 */
[----:B------:R-:W4:Y:S02]  /*0e00*/  LDC R7, c[0x0][0x64c] ;  /* 0x00019300ff077b82 */ /* 0x000f240000000800 */
[----:B----4-:R-:W-:-:S05]  /*0e10*/  IADD3 R7, P0, R20, R7, RZ ;  /* 0x0000000714077210 */ /* 0x010fca0007f1e0ff */
        /* <DEDUP_REMOVED lines=8> */
.L_x_11:
[----:B-1----:R-:W-:Y:S01]  /*0ea0*/  SHF.R.U64 R9, R8, R21, R9 ;  /* 0x0000001508097219 */ /* 0x002fe20000001209 */
[----:B0-----:R-:W-:Y:S01]  /*0eb0*/  VIADD R10, R18, 0xffffffff ;  /* 0xffffffff120a7836 */ /* 0x001fe20000000000 */
[----:B------:R-:W-:Y:S01]  /*0ec0*/  SHF.L.U32 R7, R23, R22, RZ ;  /* 0x0000001617077219 */ /* 0x000fe200000006ff */
[----:B------:R-:W-:Y:S01]  /*0ed0*/  IMAD.MOV.U32 R14, RZ, RZ, 0x1 ;  /* 0x00000001ff0e7424 */ /* 0x000fe200078e00ff */
[----:B------:R-:W-:Y:S01]  /*0ee0*/  LOP3.LUT R8, R16, R13, RZ, 0xc0, !PT ;  /* 0x0000000d10087212 */ /* 0x000fe200078ec0ff */
[----:B------:R-:W-:Y:S01]  /*0ef0*/  IMAD.MOV R11, RZ, RZ, -R9 ;  /* 0x000000ffff0b7224 */ /* 0x000fe200078e0a09 */
[----:B------:R-:W-:Y:S02]  /*0f00*/  SEL R12, R12, R29, !P3 ;  /* 0x0000001d0c0c7207 */ /* 0x000fe40005800000 */
[----:B------:R-:W-:Y:S01]  /*0f10*/  LOP3.LUT R10, R19, R10, RZ, 0xc0, !PT ;  /* 0x0000000a130a7212 */ /* 0x000fe200078ec0ff */
[----:B------:R-:W-:Y:S02]  /*0f20*/  IMAD R9, R7, R9, R8 ;  /* 0x0000000907097224 */ /* 0x000fe400078e0208 */
[----:B--2---:R-:W-:-:S02]  /*0f30*/  IMAD R7, R11, R24, R20 ;  /* 0x000000180b077224 */ /* 0x004fc400078e0214 */
[----:B---3--:R-:W-:Y:S02]  /*0f40*/  IMAD R12, R9, R25, R12 ;  /* 0x00000019090c7224 */ /* 0x008fe400078e020c */
[----:B------:R-:W-:-:S05]  /*0f50*/  IMAD R7, R7, R18, R10 ;  /* 0x0000001207077224 */ /* 0x000fca00078e020a */
[----:B------:R-:W-:Y:S02]  /*0f60*/  SEL R11, R7, R12, !P3 ;  /* 0x0000000c070b7207 */ /* 0x000fe40005800000 */
[----:B------:R-:W-:Y:S01]  /*0f70*/  SEL R10, R12, R7, !P3 ;  /* 0x000000070c0a7207 */ /* 0x000fe20005800000 */
[----:B------:R-:W-:-:S07]  /*0f80*/  IMAD.MOV.U32 R7, RZ, RZ, R28 ;  /* 0x000000ffff077224 */ /* 0x000fce00078e001c */
.L_x_9:
[----:B------:R-:W-:-:S08]  /*0f90*/  NOP ;  /* 0x0000000000007918 */ /* 0x000fd00000000000 */
[----:B------:R-:W0:Y:S02]  /*0fa0*/  USETMAXREG.TRY_ALLOC.CTAPOOL UP0, 0xe8 ;  /* 0x000000e8000079c8 */ /* 0x000e240008000600 */
[----:B0-----:R-:W-:-:S13]  /*0fb0*/  PLOP3.LUT P0, PT, PT, PT, UP0, 0x80, 0x0 ;  /* 0x000000000000781c */ /* 0x001fda0003f0f008 */
[----:B------:R-:W-:Y:S05]  /*0fc0*/  @!P0 BRA `(.L_x_9) ;  /* 0xfffffffc00f08947 */ /* 0x000fea000383ffff */
[----:B------:R-:W-:Y:S01]  /*0fd0*/  ULDC.64 UR4, c[0x0][0x598] ;  /* 0x0001660000047ab9 */ /* 0x000fe20000000a00 */
[----:B------:R-:W-:Y:S01]  /*0fe0*/  ULDC.64 UR16, c[0x0][0x208] ;  /* 0x0000820000107ab9 */ /* 0x000fe20000000a00 */
[----:B------:R-:W-:-:S04]  /*0ff0*/  ISETP.NE.U32.AND P0, PT, RZ, UR4, PT ;  /* 0x00000004ff007c0c */ /* 0x000fc8000bf05070 */
[----:B------:R-:W-:-:S13]  /*1000*/  ISETP.NE.AND.EX P0, PT, RZ, UR5, PT, P0 ;  /* 0x00000005ff007c0c */ /* 0x000fda000bf05300 */
[----:B------:R-:W-:Y:S05]  /*1010*/  @!P0 BRA `(.L_x_12) ;  /* 0x00000000001c8947 */ /* 0x000fea0003800000 */
[----:B------:R-:W0:Y:S02]  /*1020*/  LDC.64 R8, c[0x0][0x598] ;  /* 0x00016600ff087b82 */ /* 0x000e240000000a00 */
[----:B0-----:R-:W2:Y:S02]  /*1030*/  LDG.E.64 R8, desc[UR16][R8.64] ;  /* 0x0000001008087981 */ /* 0x001ea4000c1e1b00 */
[----:B--2---:R-:W-:-:S04]  /*1040*/  ISETP.NE.U32.AND P0, PT, R8, RZ, PT ;  /* 0x000000ff0800720c */ /* 0x004fc80003f05070 */
[----:B------:R-:W-:-:S13]  /*1050*/  ISETP.NE.AND.EX P0, PT, R9, RZ, PT, P0 ;  /* 0x000000ff0900720c */ /* 0x000fda0003f05300 */
[----:B------:R-:W-:Y:S05]  /*1060*/  @!P0 BRA `(.L_x_12) ;  /* 0x0000000000088947 */ /* 0x000fea0003800000 */
[----:B------:R0:W5:Y:S01]  /*1070*/  LD.E R8, desc[UR16][R8.64] ;  /* 0x0000001008087980 */ /* 0x000162000c101900 */
[----:B------:R-:W-:Y:S05]  /*1080*/  BRA `(.L_x_13) ;  /* 0x0000000000207947 */ /* 0x000fea0003800000 */
.L_x_12:
[----:B------:R-:W-:Y:S02]  /*1090*/  ULDC.64 UR4, c[0x0][0x588] ;  /* 0x0001620000047ab9 */ /* 0x000fe40000000a00 */
[----:B------:R-:W-:-:S04]  /*10a0*/  ISETP.NE.U32.AND P0, PT, RZ, UR4, PT ;  /* 0x00000004ff007c0c */ /* 0x000fc8000bf05070 */
[----:B------:R-:W-:-:S13]  /*10b0*/  ISETP.NE.AND.EX P0, PT, RZ, UR5, PT, P0 ;  /* 0x00000005ff007c0c */ /* 0x000fda000bf05300 */
[----:B------:R-:W-:Y:S05]  /*10c0*/  @!P0 BRA `(.L_x_14) ;  /* 0x00000000000c8947 */ /* 0x000fea0003800000 */
[----:B------:R-:W0:Y:S02]  /*10d0*/  LDC.64 R8, c[0x0][0x588] ;  /* 0x00016200ff087b82 */ /* 0x000e240000000a00 */
[----:B0-----:R1:W5:Y:S01]  /*10e0*/  LDG.E R8, desc[UR16][R8.64] ;  /* 0x0000001008087981 */ /* 0x001362000c1e1900 */
[----:B------:R-:W-:Y:S05]  /*10f0*/  BRA `(.L_x_13) ;  /* 0x0000000000047947 */ /* 0x000fea0003800000 */
.L_x_14:
[----:B------:R-:W2:Y:S02]  /*1100*/  LDC R8, c[0x0][0x580] ;  /* 0x00016000ff087b82 */ /* 0x000ea40000000800 */
.L_x_13:
[----:B------:R-:W-:Y:S02]  /*1110*/  ULDC.64 UR4, c[0x0][0x5a0] ;  /* 0x0001680000047ab9 */ /* 0x000fe40000000a00 */
[----:B------:R-:W-:-:S04]  /*1120*/  ISETP.NE.U32.AND P0, PT, RZ, UR4, PT ;  /* 0x00000004ff007c0c */ /* 0x000fc8000bf05070 */
[----:B------:R-:W-:-:S13]  /*1130*/  ISETP.NE.AND.EX P0, PT, RZ, UR5, PT, P0 ;  /* 0x00000005ff007c0c */ /* 0x000fda000bf05300 */
[----:B------:R-:W-:Y:S05]  /*1140*/  @!P0 BRA `(.L_x_15) ;  /* 0x00000000001c8947 */ /* 0x000fea0003800000 */
[----:B------:R-:W3:Y:S02]  /*1150*/  LDC.64 R12, c[0x0][0x5a0] ;  /* 0x00016800ff0c7b82 */ /* 0x000ee40000000a00 */
[----:B---3--:R-:W3:Y:S02]  /*1160*/  LDG.E.64 R12, desc[UR16][R12.64] ;  /* 0x000000100c0c7981 */ /* 0x008ee4000c1e1b00 */
[----:B---3--:R-:W-:-:S04]  /*1170*/  ISETP.NE.U32.AND P0, PT, R12, RZ, PT ;  /* 0x000000ff0c00720c */ /* 0x008fc80003f05070 */
[----:B------:R-:W-:-:S13]  /*1180*/  ISETP.NE.AND.EX P0, PT, R13, RZ, PT, P0 ;  /* 0x000000ff0d00720c */ /* 0x000fda0003f05300 */
[----:B------:R-:W-:Y:S05]  /*1190*/  @!P0 BRA `(.L_x_15) ;  /* 0x0000000000088947 */ /* 0x000fea0003800000 */
[----:B01----:R0:W5:Y:S01]  /*11a0*/  LD.E R9, desc[UR16][R12.64] ;  /* 0x000000100c097980 */ /* 0x003162000c101900 */
[----:B------:R-:W-:Y:S05]  /*11b0*/  BRA `(.L_x_16) ;  /* 0x0000000000207947 */ /* 0x000fea0003800000 */
.L_x_15:
[----:B------:R-:W-:Y:S02]  /*11c0*/  ULDC.64 UR4, c[0x0][0x590] ;  /* 0x0001640000047ab9 */ /* 0x000fe40000000a00 */
[----:B------:R-:W-:-:S04]  /*11d0*/  ISETP.NE.U32.AND P0, PT, RZ, UR4, PT ;  /* 0x00000004ff007c0c */ /* 0x000fc8000bf05070 */
[----:B------:R-:W-:-:S13]  /*11e0*/  ISETP.NE.AND.EX P0, PT, RZ, UR5, PT, P0 ;  /* 0x00000005ff007c0c */ /* 0x000fda000bf05300 */
[----:B------:R-:W-:Y:S05]  /*11f0*/  @!P0 BRA `(.L_x_17) ;  /* 0x00000000000c8947 */ /* 0x000fea0003800000 */
[----:B------:R-:W0:Y:S02]  /*1200*/  LDC.64 R12, c[0x0][0x590] ;  /* 0x00016400ff0c7b82 */ /* 0x000e240000000a00 */
[----:B01----:R1:W5:Y:S01]  /*1210*/  LDG.E R9, desc[UR16][R12.64] ;  /* 0x000000100c097981 */ /* 0x003362000c1e1900 */
[----:B------:R-:W-:Y:S05]  /*1220*/  BRA `(.L_x_16) ;  /* 0x0000000000047947 */ /* 0x000fea0003800000 */
.L_x_17:
[----:B01----:R-:W3:Y:S02]  /*1230*/  LDC R9, c[0x0][0x584] ;  /* 0x00016100ff097b82 */ /* 0x003ee40000000800 */
.L_x_16:
[----:B------:R-:W-:-:S13]  /*1240*/  LOP3.LUT P0, RZ, R14, 0xff, RZ, 0xc0, !PT ;  /* 0x000000ff0eff7812 */ /* 0x000fda000780c0ff */
[----:B------:R-:W-:Y:S05]  /*1250*/  @!P0 EXIT ;  /* 0x000000000000894d */ /* 0x000fea0003800000 */
[----:B------:R-:W-:Y:S01]  /*1260*/  ULDC UR4, c[0x0][0x28c] ;  /* 0x0000a30000047ab9 */ /* 0x000fe20000000800 */
[----:B------:R-:W-:Y:S01]  /*1270*/  LOP3.LUT R144, R4, 0x1, RZ, 0xfc, !PT ;  /* 0x0000000104907812 */ /* 0x000fe200078efcff */
[----:B------:R-:W-:-:S04]  /*1280*/  UIADD3 UR4, UR4, 0x3f, URZ ;  /* 0x0000003f04047890 */ /* 0x000fc8000fffe03f */
[----:B------:R-:W-:-:S04]  /*1290*/  USHF.R.S32.HI UR5, URZ, 0x1f, UR4 ;  /* 0x0000001f3f057899 */ /* 0x000fc80008011404 */
[----:B------:R-:W-:-:S03]  /*12a0*/  ULEA.HI UR5, UR5, UR4, URZ, 0x6 ;  /* 0x0000000405057291 */ /* 0x000fc6000f8f303f */
[----:B------:R-:W-:Y:S01]  /*12b0*/  UMOV UR4, URZ ;  /* 0x0000003f00047c82 */ /* 0x000fe20008000000 */
[----:B------:R-:W-:-:S03]  /*12c0*/  USHF.R.S32.HI UR9, URZ, 0x6, UR5 ;  /* 0x000000063f097899 */ /* 0x000fc60008011405 */
[----:B------:R-:W-:-:S09]  /*12d0*/  UMOV UR5, URZ ;  /* 0x0000003f00057c82 */ /* 0x000fd20008000000 */
.L_x_172:
[----:B01----:R-:W-:Y:S01]  /*12e0*/  LOP3.LUT R12, R0, 0x80, RZ, 0xc0, !PT ;  /* 0x00000080000c7812 */ /* 0x003fe200078ec0ff */
[----:B------:R-:W0:Y:S01]  /*12f0*/  S2UR UR13, SR_CgaCtaId ;  /* 0x00000000000d79c3 */ /* 0x000e220000008800 */
[----:B------:R-:W-:Y:S01]  /*1300*/  UMOV UR12, 0x400 ;  /* 0x00000400000c7882 */ /* 0x000fe20000000000 */
[----:B------:R-:W-:Y:S01]  /*1310*/  UMOV UR6, URZ ;  /* 0x0000003f00067c82 */ /* 0x000fe20008000000 */
[----:B------:R-:W-:Y:S01]  /*1320*/  SHF.R.U32.HI R12, RZ, 0x7, R12 ;  /* 0x00000007ff0c7819 */ /* 0x000fe2000001160c */
[----:B------:R-:W-:Y:S01]  /*1330*/  UMOV UR7, URZ ;  /* 0x0000003f00077c82 */ /* 0x000fe20008000000 */
[----:B------:R-:W-:Y:S01]  /*1340*/  UMOV UR18, UR5 ;  /* 0x0000000500127c82 */ /* 0x000fe20008000000 */
[----:B------:R-:W-:Y:S02]  /*1350*/  CS2R R20, SRZ ;  /* 0x0000000000147805 */ /* 0x000fe4000001ff00 */
[----:B------:R-:W-:Y:S01]  /*1360*/  CS2R R18, SRZ ;  /* 0x0000000000127805 */ /* 0x000fe2000001ff00 */
[----:B------:R-:W1:Y:S01]  /*1370*/  LDC R13, c[0x0][0x28c] ;  /* 0x0000a300ff0d7b82 */ /* 0x000e620000000800 */
[----:B----4-:R-:W4:Y:S01]  /*1380*/  SHFL.IDX PT, R12, R12, RZ, 0x1f ;  /* 0x00001fff0c0c7589 */ /* 0x010f2200000e0000 */
[----:B------:R-:W-:-:S02]  /*1390*/  CS2R R22, SRZ ;  /* 0x0000000000167805 */ /* 0x000fc4000001ff00 */
[----:B------:R-:W-:Y:S02]  /*13a0*/  CS2R R88, SRZ ;  /* 0x0000000000587805 */ /* 0x000fe4000001ff00 */
[----:B------:R-:W-:Y:S02]  /*13b0*/  CS2R R90, SRZ ;  /* 0x00000000005a7805 */ /* 0x000fe4000001ff00 */
[----:B------:R-:W-:Y:S02]  /*13c0*/  CS2R R92, SRZ ;  /* 0x00000000005c7805 */ /* 0x000fe4000001ff00 */
[----:B------:R-:W-:Y:S02]  /*13d0*/  CS2R R94, SRZ ;  /* 0x00000000005e7805 */ /* 0x000fe4000001ff00 */
[----:B------:R-:W-:Y:S02]  /*13e0*/  CS2R R98, SRZ ;  /* 0x0000000000627805 */ /* 0x000fe4000001ff00 */
        /* <DEDUP_REMOVED lines=16> */
[----:B-1----:R-:W-:Y:S02]  /*14f0*/  ISETP.GE.AND P0, PT, R13, 0x1, PT ;  /* 0x000000010d00780c */ /* 0x002fe40003f06270 */
[----:B------:R-:W-:Y:S02]  /*1500*/  CS2R R130, SRZ ;  /* 0x0000000000827805 */ /* 0x000fe4000001ff00 */
[----:B----4-:R-:W-:-:S02]  /*1510*/  R2UR UR8, R12 ;  /* 0x000000000c0872ca */ /* 0x010fc400000e0000 */
[----:B------:R-:W-:Y:S02]  /*1520*/  CS2R R132, SRZ ;  /* 0x0000000000847805 */ /* 0x000fe4000001ff00 */
[----:B------:R-:W-:Y:S02]  /*1530*/  CS2R R134, SRZ ;  /* 0x0000000000867805 */ /* 0x000fe4000001ff00 */
[----:B------:R-:W-:Y:S02]  /*1540*/  CS2R R136, SRZ ;  /* 0x0000000000887805 */ /* 0x000fe4000001ff00 */
[----:B------:R-:W-:Y:S02]  /*1550*/  CS2R R138, SRZ ;  /* 0x00000000008a7805 */ /* 0x000fe4000001ff00 */
[----:B------:R-:W-:Y:S02]  /*1560*/  CS2R R140, SRZ ;  /* 0x00000000008c7805 */ /* 0x000fe4000001ff00 */
[----:B------:R-:W-:Y:S01]  /*1570*/  CS2R R142, SRZ ;  /* 0x00000000008e7805 */ /* 0x000fe2000001ff00 */
[----:B------:R-:W-:Y:S01]  /*1580*/  IMAD.MOV.U32 R145, RZ, RZ, RZ ;  /* 0x000000ffff917224 */ /* 0x000fe200078e00ff */
[----:B------:R-:W-:Y:S01]  /*1590*/  CS2R R56, SRZ ;  /* 0x0000000000387805 */ /* 0x000fe2000001ff00 */
[----:B------:R-:W-:Y:S01]  /*15a0*/  IMAD.MOV.U32 R147, RZ, RZ, RZ ;  /* 0x000000ffff937224 */ /* 0x000fe200078e00ff */
[----:B------:R-:W-:Y:S01]  /*15b0*/  CS2R R58, SRZ ;  /* 0x00000000003a7805 */ /* 0x000fe2000001ff00 */
[----:B------:R-:W-:Y:S01]  /*15c0*/  IMAD.U32 R16, RZ, RZ, UR4 ;  /* 0x00000004ff107e24 */ /* 0x000fe2000f8e00ff */
[----:B------:R-:W-:Y:S01]  /*15d0*/  CS2R R60, SRZ ;  /* 0x00000000003c7805 */ /* 0x000fe2000001ff00 */
[----:B------:R-:W-:Y:S01]  /*15e0*/  ULEA.HI UR10, UR8, UR8, URZ, 0x1 ;  /* 0x00000008080a7291 */ /* 0x000fe2000f8f083f */
[----:B------:R-:W-:-:S02]  /*15f0*/  CS2R R62, SRZ ;  /* 0x00000000003e7805 */ /* 0x000fc4000001ff00 */
[----:B------:R-:W-:Y:S02]  /*1600*/  CS2R R64, SRZ ;  /* 0x0000000000407805 */ /* 0x000fe4000001ff00 */
[----:B------:R-:W-:Y:S01]  /*1610*/  CS2R R66, SRZ ;  /* 0x0000000000427805 */ /* 0x000fe2000001ff00 */
[----:B------:R-:W-:Y:S01]  /*1620*/  ULOP3.LUT UR11, UR10, 0xffffe, URZ, 0xc0, !UPT ;  /* 0x000ffffe0a0b7892 */ /* 0x000fe2000f8ec03f */
[----:B------:R-:W-:Y:S01]  /*1630*/  CS2R R68, SRZ ;  /* 0x0000000000447805 */ /* 0x000fe2000001ff00 */
[----:B0-----:R-:W-:Y:S01]  /*1640*/  ULEA UR10, UR13, UR12, 0x18 ;  /* 0x0000000c0d0a7291 */ /* 0x001fe2000f8ec03f */
[----:B------:R-:W-:Y:S01]  /*1650*/  CS2R R70, SRZ ;  /* 0x0000000000467805 */ /* 0x000fe2000001ff00 */
[----:B------:R-:W-:Y:S01]  /*1660*/  UIADD3 UR11, UR8, -UR11, URZ ;  /* 0x8000000b080b7290 */ /* 0x000fe2000fffe03f */
[----:B------:R-:W-:Y:S02]  /*1670*/  CS2R R72, SRZ ;  /* 0x0000000000487805 */ /* 0x000fe4000001ff00 */
[----:B------:R-:W-:Y:S01]  /*1680*/  CS2R R74, SRZ ;  /* 0x00000000004a7805 */ /* 0x000fe2000001ff00 */
[----:B------:R-:W-:Y:S01]  /*1690*/  UMOV UR8, URZ ;  /* 0x0000003f00087c82 */ /* 0x000fe20008000000 */
[----:B------:R-:W-:Y:S01]  /*16a0*/  ULEA UR11, UR11, UR10, 0xc ;  /* 0x0000000a0b0b7291 */ /* 0x000fe2000f8e603f */
[----:B------:R-:W-:-:S02]  /*16b0*/  CS2R R76, SRZ ;  /* 0x00000000004c7805 */ /* 0x000fc4000001ff00 */
[----:B------:R-:W-:Y:S02]  /*16c0*/  CS2R R78, SRZ ;  /* 0x00000000004e7805 */ /* 0x000fe4000001ff00 */
[----:B------:R-:W-:Y:S01]  /*16d0*/  CS2R R80, SRZ ;  /* 0x0000000000507805 */ /* 0x000fe2000001ff00 */
[----:B------:R-:W-:Y:S01]  /*16e0*/  UIADD3 UR11, UR11, 0x180, URZ ;  /* 0x000001800b0b7890 */ /* 0x000fe2000fffe03f */
[----:B------:R-:W-:Y:S02]  /*16f0*/  CS2R R82, SRZ ;  /* 0x0000000000527805 */ /* 0x000fe4000001ff00 */
[----:B------:R-:W-:Y:S02]  /*1700*/  CS2R R84, SRZ ;  /* 0x0000000000547805 */ /* 0x000fe4000001ff00 */
[----:B------:R-:W-:Y:S01]  /*1710*/  CS2R R86, SRZ ;  /* 0x0000000000567805 */ /* 0x000fe2000001ff00 */
[----:B------:R-:W-:Y:S01]  /*1720*/  USHF.R.U32.HI UR11, URZ, 0x4, UR11 ;  /* 0x000000043f0b7899 */ /* 0x000fe2000801160b */
[----:B------:R-:W-:-:S02]  /*1730*/  CS2R R24, SRZ ;  /* 0x0000000000187805 */ /* 0x000fc4000001ff00 */
[----:B------:R-:W-:Y:S02]  /*1740*/  CS2R R26, SRZ ;  /* 0x00000000001a7805 */ /* 0x000fe4000001ff00 */
[----:B------:R-:W-:Y:S01]  /*1750*/  CS2R R28, SRZ ;  /* 0x00000000001c7805 */ /* 0x000fe2000001ff00 */
[----:B------:R-:W-:Y:S01]  /*1760*/  ULOP3.LUT UR11, UR11, 0x3fff, URZ, 0xc0, !UPT ;  /* 0x00003fff0b0b7892 */ /* 0x000fe2000f8ec03f */
        /* <DEDUP_REMOVED lines=12> */
[----:B------:R-:W-:Y:S01]  /*1830*/  CS2R R54, SRZ ;  /* 0x0000000000367805 */ /* 0x000fe2000001ff00 */
[----:B--23--:R-:W-:Y:S06]  /*1840*/  @!P0 BRA `(.L_x_18) ;  /* 0x0000000800588947 */ /* 0x00cfec0003800000 */
[----:B------:R-:W-:-:S13]  /*1850*/  ISETP.NE.AND P1, PT, R144, 0x3, PT ;  /* 0x000000039000780c */ /* 0x000fda0003f25270 */
[----:B------:R-:W-:Y:S05]  /*1860*/  @!P1 BRA `(.L_x_19) ;  /* 0x0000000000049947 */ /* 0x000fea0003800000 */
[----:B------:R-:W-:Y:S01]  /*1870*/  BPT.TRAP 0x1 ;  /* 0x000000040000795c */ /* 0x000fe20000300000 */
.L_x_19:
[----:B------:R-:W-:Y:S01]  /*1880*/  ULEA UR6, UR5, UR10, 0x3 ;  /* 0x0000000a05067291 */ /* 0x000fe2000f8e183f */
[----:B------:R-:W-:-:S05]  /*1890*/  IMAD.U32 R12, RZ, RZ, UR4 ;  /* 0x00000004ff0c7e24 */ /* 0x000fca000f8e00ff */
[----:B------:R-:W-:-:S04]  /*18a0*/  SHF.L.U32 R12, R12, 0x1f, RZ ;  /* 0x0000001f0c0c7819 */ /* 0x000fc800000006ff */
[----:B------:R0:W1:Y:S01]  /*18b0*/  SYNCS.PHASECHK.TRANS64.TRYWAIT P0, [UR6], R12 ;  /* 0x0000000cff0075a7 */ /* 0x0000620008000146 */
[----:B------:R-:W-:Y:S05]  /*18c0*/  @!P1 BRA `(.L_x_20) ;  /* 0x0000000000049947 */ /* 0x000fea0003800000 */
[----:B------:R-:W-:Y:S01]  /*18d0*/  BPT.TRAP 0x1 ;  /* 0x000000040000795c */ /* 0x000fe20000300000 */
.L_x_20:
[----:B-1----:R-:W-:Y:S05]  /*18e0*/  @P0 BRA `(.L_x_21) ;  /* 0x0000000000080947 */ /* 0x002fea0003800000 */
[----:B------:R-:W1:Y:S02]  /*18f0*/  SYNCS.PHASECHK.TRANS64.TRYWAIT P0, [UR6], R12 ;  /* 0x0000000cff0075a7 */ /* 0x000e640008000146 */
[----:B-1----:R-:W-:Y:S05]  /*1900*/  @!P0 BRA `(.L_x_22) ;  /* 0x0000008000a08947 */ /* 0x002fea0003800000 */
.L_x_21:
[----:B------:R-:W-:Y:S01]  /*1910*/  UIADD3 UR6, UR10, 0x2c180, URZ ;  /* 0x0002c1800a067890 */ /* 0x000fe2000fffe03f */
[----:B------:R-:W-:Y:S01]  /*1920*/  WARPGROUP.ARRIVE ;  /* 0x00000000000079c5 */ /* 0x000fe20000000000 */
[----:B------:R-:W-:Y:S01]  /*1930*/  ULOP3.LUT UR8, UR11, 0x10000, URZ, 0xfc, !UPT ;  /* 0x000100000b087892 */ /* 0x000fe2000f8efc3f */
[----:B------:R-:W-:Y:S01]  /*1940*/  CS2R R20, SRZ ;  /* 0x0000000000147805 */ /* 0x000fe2000001ff00 */
[----:B------:R-:W-:Y:S01]  /*1950*/  USHF.R.U32.HI UR6, URZ, 0x4, UR6 ;  /* 0x000000043f067899 */ /* 0x000fe20008011606 */
[----:B------:R-:W-:Y:S01]  /*1960*/  CS2R R18, SRZ ;  /* 0x0000000000127805 */ /* 0x000fe2000001ff00 */
[----:B------:R-:W-:Y:S01]  /*1970*/  ULEA UR8, UR5, UR8, 0xa ;  /* 0x0000000805087291 */ /* 0x000fe2000f8e503f */
[----:B------:R-:W-:Y:S01]  /*1980*/  CS2R R22, SRZ ;  /* 0x0000000000167805 */ /* 0x000fe2000001ff00 */
[----:B------:R-:W-:Y:S01]  /*1990*/  ULOP3.LUT UR6, UR6, 0x3fff, URZ, 0xc0, !UPT ;  /* 0x00003fff06067892 */ /* 0x000fe2000f8ec03f */
[----:B------:R-:W-:Y:S01]  /*19a0*/  CS2R R88, SRZ ;  /* 0x0000000000587805 */ /* 0x000fe2000001ff00 */
[----:B------:R-:W-:Y:S01]  /*19b0*/  UMOV UR13, 0x80000020 ;  /* 0x80000020000d7882 */ /* 0x000fe20000000000 */
[----:B------:R-:W-:Y:S01]  /*19c0*/  UMOV UR15, 0x80000020 ;  /* 0x80000020000f7882 */ /* 0x000fe20000000000 */
[----:B------:R-:W-:Y:S01]  /*19d0*/  ULOP3.LUT UR6, UR6, 0x10000, URZ, 0xfc, !UPT ;  /* 0x0001000006067892 */ /* 0x000fe2000f8efc3f */
[----:B------:R-:W-:Y:S01]  /*19e0*/  CS2R R90, SRZ ;  /* 0x00000000005a7805 */ /* 0x000fe2000001ff00 */
[----:B------:R-:W-:Y:S01]  /*19f0*/  UMOV UR12, UR8 ;  /* 0x00000008000c7c82 */ /* 0x000fe20008000000 */
[----:B------:R-:W-:Y:S01]  /*1a00*/  CS2R R92, SRZ ;  /* 0x00000000005c7805 */ /* 0x000fe2000001ff00 */
[----:B------:R-:W-:Y:S01]  /*1a10*/  ULEA UR7, UR5, UR6, 0x8 ;  /* 0x0000000605077291 */ /* 0x000fe2000f8e403f */
[----:B------:R-:W-:Y:S01]  /*1a20*/  CS2R R94, SRZ ;  /* 0x00000000005e7805 */ /* 0x000fe2000001ff00 */
[----:B------:R-:W-:Y:S01]  /*1a30*/  UIADD3 UR6, UR8, 0x200, URZ ;  /* 0x0000020008067890 */ /* 0x000fe2000fffe03f */
[----:B------:R-:W-:-:S02]  /*1a40*/  CS2R R98, SRZ ;  /* 0x0000000000627805 */ /* 0x000fc4000001ff00 */
[----:B------:R-:W-:Y:S02]  /*1a50*/  CS2R R96, SRZ ;  /* 0x0000000000607805 */ /* 0x000fe4000001ff00 */
[----:B------:R-:W-:Y:S02]  /*1a60*/  CS2R R100, SRZ ;  /* 0x0000000000647805 */ /* 0x000fe4000001ff00 */
[----:B------:R-:W-:Y:S01]  /*1a70*/  CS2R R102, SRZ ;  /* 0x0000000000667805 */ /* 0x000fe2000001ff00 */
[----:B------:R-:W-:Y:S01]  /*1a80*/  UMOV UR14, UR7 ;  /* 0x00000007000e7c82 */ /* 0x000fe20008000000 */
[----:B------:R-:W-:Y:S01]  /*1a90*/  CS2R R104, SRZ ;  /* 0x0000000000687805 */ /* 0x000fe2000001ff00 */
[----:B------:R-:W-:Y:S01]  /*1aa0*/  QGMMA.64x64x32.F32.E4M3.E4M3 R56, gdesc[UR12], RZ, !UPT ;  /* 0x00e000000c3879f3 */ /* 0x000fe2000c7008ff */
[----:B------:R-:W-:Y:S01]  /*1ab0*/  UMOV UR12, UR6 ;  /* 0x00000006000c7c82 */ /* 0x000fe20008000000 */
[----:B------:R-:W-:Y:S01]  /*1ac0*/  UMOV UR13, 0x80000020 ;  /* 0x80000020000d7882 */ /* 0x000fe20000000000 */
[----:B------:R-:W-:Y:S01]  /*1ad0*/  UMOV UR6, 0x2 ;  /* 0x0000000200067882 */ /* 0x000fe20000000000 */
[----:B------:R-:W-:Y:S01]  /*1ae0*/  QGMMA.64x64x32.F32.E4M3.E4M3 R24, gdesc[UR12], RZ, !UPT ;  /* 0x00e000000c1879f3 */ /* 0x000fe2000c7008ff */
[----:B------:R-:W-:Y:S01]  /*1af0*/  UIADD3 UR14, UR7, 0x2, URZ ;  /* 0x00000002070e7890 */ /* 0x000fe2000fffe03f */
[----:B------:R-:W-:Y:S01]  /*1b00*/  CS2R R106, SRZ ;  /* 0x00000000006a7805 */ /* 0x000fe2000001ff00 */
[----:B------:R-:W-:Y:S01]  /*1b10*/  UIADD3 UR12, UR8, 0x2, URZ ;  /* 0x00000002080c7890 */ /* 0x000fe2000fffe03f */
[----:B------:R-:W-:Y:S01]  /*1b20*/  CS2R R110, SRZ ;  /* 0x00000000006e7805 */ /* 0x000fe2000001ff00 */
[----:B------:R-:W-:Y:S01]  /*1b30*/  ULDC UR7, c[0x0][0x50c] ;  /* 0x0001430000077ab9 */ /* 0x000fe20000000800 */
[----:B------:R-:W-:Y:S01]  /*1b40*/  UIADD3 UR8, UR8, 0x202, URZ ;  /* 0x0000020208087890 */ /* 0x000fe2000fffe03f */
[----:B------:R-:W-:Y:S01]  /*1b50*/  CS2R R108, SRZ ;  /* 0x00000000006c7805 */ /* 0x000fe2000001ff00 */
[----:B------:R-:W-:Y:S01]  /*1b60*/  UISETP.NE.AND UP0, UPT, UR7, 0x2, UPT ;  /* 0x000000020700788c */ /* 0x000fe2000bf05270 */
[----:B------:R-:W-:Y:S01]  /*1b70*/  CS2R R112, SRZ ;  /* 0x0000000000707805 */ /* 0x000fe2000001ff00 */
[----:B------:R-:W-:Y:S01]  /*1b80*/  UMOV UR13, 0x80000020 ;  /* 0x80000020000d7882 */ /* 0x000fe20000000000 */
[----:B------:R-:W-:Y:S01]  /*1b90*/  UMOV UR15, 0x80000020 ;  /* 0x80000020000f7882 */ /* 0x000fe20000000000 */
[----:B------:R-:W-:Y:S01]  /*1ba0*/  USEL UR7, URZ, 0x1, UP0 ;  /* 0x000000013f077887 */ /* 0x000fe20008000000 */
[----:B------:R-:W-:-:S02]  /*1bb0*/  CS2R R114, SRZ ;  /* 0x0000000000727805 */ /* 0x000fc4000001ff00 */
[----:B------:R-:W-:Y:S02]  /*1bc0*/  CS2R R116, SRZ ;  /* 0x0000000000747805 */ /* 0x000fe4000001ff00 */
[----:B------:R-:W-:Y:S02]  /*1bd0*/  CS2R R118, SRZ ;  /* 0x0000000000767805 */ /* 0x000fe4000001ff00 */
[----:B------:R-:W-:Y:S02]  /*1be0*/  CS2R R120, SRZ ;  /* 0x0000000000787805 */ /* 0x000fe4000001ff00 */
[----:B------:R-:W-:Y:S02]  /*1bf0*/  CS2R R122, SRZ ;  /* 0x00000000007a7805 */ /* 0x000fe4000001ff00 */
[----:B------:R-:W-:Y:S02]  /*1c00*/  ISETP.NE.AND P0, PT, RZ, UR7, PT ;  /* 0x00000007ff007c0c */ /* 0x000fe4000bf05270 */
        /* <DEDUP_REMOVED lines=10> */
[----:B------:R-:W-:Y:S02]  /*1cb0*/  IMAD.MOV.U32 R145, RZ, RZ, RZ ;  /* 0x000000ffff917224 */ /* 0x000fe400078e00ff */
[----:B------:R-:W-:Y:S01]  /*1cc0*/  IMAD.MOV.U32 R147, RZ, RZ, RZ ;  /* 0x000000ffff937224 */ /* 0x000fe200078e00ff */
[----:B------:R-:W-:Y:S01]  /*1cd0*/  QGMMA.64x64x32.F32.E4M3.E4M3 R56, gdesc[UR12], R56 ;  /* 0x00e000000c3879f3 */ /* 0x000fe20008700838 */
[----:B------:R-:W-:Y:S01]  /*1ce0*/  UMOV UR12, UR8 ;  /* 0x00000008000c7c82 */ /* 0x000fe20008000000 */
[----:B------:R-:W-:-:S02]  /*1cf0*/  UMOV UR13, 0x80000020 ;  /* 0x80000020000d7882 */ /* 0x000fc40000000000 */
[----:B------:R-:W-:Y:S01]  /*1d00*/  QGMMA.64x64x32.F32.E4M3.E4M3 R24, gdesc[UR12], R24, gsb0 ;  /* 0x00e000000c1879f3 */ /* 0x000fe20008000818 */
[----:B------:R-:W-:Y:S05]  /*1d10*/  @!P0 BRA `(.L_x_23) ;  /* 0x0000000400088947 */ /* 0x000fea0003800000 */
[----:B------:R-:W-:Y:S02]  /*1d20*/  WARPGROUP.DEPBAR.LE gsb0, 0x0 ;  /* 0x00008000000079c5 */ /* 0x000fe40000010000 */
[----:B------:R-:W-:-:S01]  /*1d30*/  FADD R147, RZ, R56 ;  /* 0x00000038ff937221 */ /* 0x000fc20000000000 */
[----:B------:R-:W-:Y:S01]  /*1d40*/  FADD R142, RZ, R57 ;  /* 0x00000039ff8e7221 */ /* 0x000fe20000000000 */
        /* <DEDUP_REMOVED lines=62> */
[----:B------:R-:W-:-:S06]  /*2130*/  UMOV UR6, URZ ;  /* 0x0000003f00067c82 */ /* 0x000fcc0008000000 */
.L_x_23:
[----:B------:R-:W-:-:S04]  /*2140*/  UIADD3 UR18, UR5, 0x1, URZ ;  /* 0x0000000105127890 */ /* 0x000fc8000fffe03f */
[----:B------:R-:W-:-:S04]  /*2150*/  UISETP.NE.AND UP0, UPT, UR18, 0xb, UPT ;  /* 0x0000000b1200788c */ /* 0x000fc8000bf05270 */
[----:B------:R-:W-:Y:S02]  /*2160*/  USEL UR8, URZ, 0x1, UP0 ;  /* 0x000000013f087887 */ /* 0x000fe40008000000 */
[----:B------:R-:W-:Y:S02]  /*2170*/  USEL UR18, UR18, URZ, UP0 ;  /* 0x0000003f12127287 */ /* 0x000fe40008000000 */
[----:B------:R-:W-:-:S06]  /*2180*/  ULOP3.LUT UR8, UR4, UR8, URZ, 0x3c, !UPT ;  /* 0x0000000804087292 */ /* 0x000fcc000f8e3c3f */
[----:B------:R-:W-:Y:S01]  /*2190*/  IMAD.U32 R16, RZ, RZ, UR8 ;  /* 0x00000008ff107e24 */ /* 0x000fe2000f8e00ff */
[----:B------:R-:W-:-:S06]  /*21a0*/  UMOV UR8, 0x1 ;  /* 0x0000000100087882 */ /* 0x000fcc0000000000 */
.L_x_18:
[----:B------:R-:W-:-:S04]  /*21b0*/  UISETP.LT.AND UP0, UPT, UR9, 0x1, UPT ;  /* 0x000000010900788c */ /* 0x000fc8000bf01270 */
[----:B------:R-:W-:-:S04]  /*21c0*/  USEL UR12, UR9, 0x1, UP0 ;  /* 0x00000001090c7887 */ /* 0x000fc80008000000 */
[----:B------:R-:W-:-:S04]  /*21d0*/  UIADD3 UR12, UR9, -UR12, URZ ;  /* 0x8000000c090c7290 */ /* 0x000fc8000fffe03f */
[----:B------:R-:W-:-:S06]  /*21e0*/  UISETP.GE.AND UP0, UPT, UR12, 0x1, UPT ;  /* 0x000000010c00788c */ /* 0x000fcc000bf06270 */
[----:B------:R-:W-:-:S13]  /*21f0*/  PLOP3.LUT P0, PT, PT, PT, UP0, 0x80, 0x0 ;  /* 0x000000000000781c */ /* 0x000fda0003f0f008 */
[----:B------:R-:W-:Y:S05]  /*2200*/  @!P0 BRA `(.L_x_24) ;  /* 0x0000000800308947 */ /* 0x000fea0003800000 */
[----:B01----:R-:W-:Y:S01]  /*2210*/  IMAD.U32 R12, RZ, RZ, UR12 ;  /* 0x0000000cff0c7e24 */ /* 0x003fe2000f8e00ff */
[----:B------:R-:W-:Y:S01]  /*2220*/  ULDC UR20, c[0x0][0x50c] ;  /* 0x0001430000147ab9 */ /* 0x000fe20000000800 */
[----:B------:R-:W-:-:S07]  /*2230*/  IMAD.U32 R13, RZ, RZ, UR5 ;  /* 0x00000005ff0d7e24 */ /* 0x000fce000f8e00ff */
.L_x_32:
[----:B------:R-:W-:-:S13]  /*2240*/  ISETP.NE.AND P1, PT, R144, 0x3, PT ;  /* 0x000000039000780c */ /* 0x000fda0003f25270 */
[----:B------:R-:W-:Y:S05]  /*2250*/  @!P1 BRA `(.L_x_25) ;  /* 0x0000000000049947 */ /* 0x000fea0003800000 */
[----:B------:R-:W-:Y:S01]  /*2260*/  BPT.TRAP 0x1 ;  /* 0x000000040000795c */ /* 0x000fe20000300000 */
.L_x_25:
[----:B------:R-:W0:Y:S01]  /*2270*/  S2UR UR12, SR_CgaCtaId ;  /* 0x00000000000c79c3 */ /* 0x000e220000008800 */
[----:B------:R-:W-:Y:S01]  /*2280*/  UMOV UR10, 0x400 ;  /* 0x00000400000a7882 */ /* 0x000fe20000000000 */
[----:B------:R-:W-:Y:S01]  /*2290*/  SHF.L.U32 R14, R16, 0x1f, RZ ;  /* 0x0000001f100e7819 */ /* 0x000fe200000006ff */
[----:B0-----:R-:W-:-:S04]  /*22a0*/  ULEA UR10, UR12, UR10, 0x18 ;  /* 0x0000000a0c0a7291 */ /* 0x001fc8000f8ec03f */
[----:B------:R-:W-:-:S09]  /*22b0*/  ULEA UR12, UR18, UR10, 0x3 ;  /* 0x0000000a120c7291 */ /* 0x000fd2000f8e183f */
[----:B------:R0:W1:Y:S01]  /*22c0*/  SYNCS.PHASECHK.TRANS64.TRYWAIT P0, [UR12], R14 ;  /* 0x0000000eff0075a7 */ /* 0x000062000800014c */
[----:B------:R-:W-:Y:S05]  /*22d0*/  @!P1 BRA `(.L_x_26) ;  /* 0x0000000000049947 */ /* 0x000fea0003800000 */
[----:B------:R-:W-:Y:S01]  /*22e0*/  BPT.TRAP 0x1 ;  /* 0x000000040000795c */ /* 0x000fe20000300000 */
.L_x_26:
[----:B-1----:R-:W-:Y:S05]  /*22f0*/  @P0 BRA `(.L_x_27) ;  /* 0x0000000000080947 */ /* 0x002fea0003800000 */
[----:B------:R-:W1:Y:S02]  /*2300*/  SYNCS.PHASECHK.TRANS64.TRYWAIT P0, [UR12], R14 ;  /* 0x0000000eff0075a7 */ /* 0x000e64000800014c */
[----:B-1----:R-:W-:Y:S05]  /*2310*/  @!P0 BRA `(.L_x_28) ;  /* 0x0000007800348947 */ /* 0x002fea0003800000 */
.L_x_27:
[----:B------:R-:W-:Y:S01]  /*2320*/  UIADD3 UR12, UR10, 0x2c180, URZ ;  /* 0x0002c1800a0c7890 */ /* 0x000fe2000fffe03f */
[----:B------:R-:W-:Y:S01]  /*2330*/  WARPGROUP.ARRIVE ;  /* 0x00000000000079c5 */ /* 0x000fe20000000000 */
[----:B------:R-:W-:Y:S02]  /*2340*/  UISETP.NE.AND UP0, UPT, UR7, URZ, UPT ;  /* 0x0000003f0700728c */ /* 0x000fe4000bf05270 */
[----:B------:R-:W-:Y:S02]  /*2350*/  USHF.R.U32.HI UR12, URZ, 0x4, UR12 ;  /* 0x000000043f0c7899 */ /* 0x000fe4000801160c */
[----:B------:R-:W-:Y:S02]  /*2360*/  USEL UR8, UR8, URZ, !UP0 ;  /* 0x0000003f08087287 */ /* 0x000fe4000c000000 */
[----:B------:R-:W-:Y:S02]  /*2370*/  ULOP3.LUT UR12, UR12, 0x3fff, URZ, 0xc0, !UPT ;  /* 0x00003fff0c0c7892 */ /* 0x000fe4000f8ec03f */
[----:B------:R-:W-:-:S02]  /*2380*/  ULOP3.LUT UR7, UR11, 0x10000, URZ, 0xfc, !UPT ;  /* 0x000100000b077892 */ /* 0x000fc4000f8efc3f */
[----:B------:R-:W-:Y:S02]  /*2390*/  ULOP3.LUT UR12, UR12, 0x10000, URZ, 0xfc, !UPT ;  /* 0x000100000c0c7892 */ /* 0x000fe4000f8efc3f */
[----:B------:R-:W-:Y:S02]  /*23a0*/  UISETP.NE.U32.AND UP0, UPT, UR8, URZ, UPT ;  /* 0x0000003f0800728c */ /* 0x000fe4000bf05070 */
[----:B------:R-:W-:Y:S02]  /*23b0*/  ULEA UR8, UR18, UR7, 0xa ;  /* 0x0000000712087291 */ /* 0x000fe4000f8e503f */
[----:B------:R-:W-:Y:S02]  /*23c0*/  ULEA UR7, UR18, UR12, 0x8 ;  /* 0x0000000c12077291 */ /* 0x000fe4000f8e403f */
[----:B------:R-:W-:Y:S01]  /*23d0*/  UIADD3 UR19, UR8, 0x200, URZ ;  /* 0x0000020008137890 */ /* 0x000fe2000fffe03f */
[----:B------:R-:W-:Y:S02]  /*23e0*/  UMOV UR13, 0x80000020 ;  /* 0x80000020000d7882 */ /* 0x000fe40000000000 */
[----:B------:R-:W-:Y:S01]  /*23f0*/  UMOV UR12, UR8 ;  /* 0x00000008000c7c82 */ /* 0x000fe20008000000 */
[----:B------:R-:W-:Y:S01]  /*2400*/  UMOV UR15, 0x80000020 ;  /* 0x80000020000f7882 */ /* 0x000fe20000000000 */
[----:B------:R-:W-:Y:S01]  /*2410*/  UMOV UR14, UR7 ;  /* 0x00000007000e7c82 */ /* 0x000fe20008000000 */
[----:B------:R-:W-:Y:S01]  /*2420*/  UIADD3 UR6, UR6, 0x2, URZ ;  /* 0x0000000206067890 */ /* 0x000fe2000fffe03f */
[----:B------:R-:W-:Y:S01]  /*2430*/  QGMMA.64x64x32.F32.E4M3.E4M3 R56, gdesc[UR12], R56, UP0 ;  /* 0x00e000000c3879f3 */ /* 0x000fe2000bf00838 */
[----:B------:R-:W-:Y:S01]  /*2440*/  UMOV UR12, UR19 ;  /* 0x00000013000c7c82 */ /* 0x000fe20008000000 */
[----:B------:R-:W-:-:S02]  /*2450*/  UMOV UR13, 0x80000020 ;  /* 0x80000020000d7882 */ /* 0x000fc40000000000 */
[----:B------:R-:W-:Y:S01]  /*2460*/  QGMMA.64x64x32.F32.E4M3.E4M3 R24, gdesc[UR12], R24, UP0 ;  /* 0x00e000000c1879f3 */ /* 0x000fe2000bf00818 */
[----:B------:R-:W-:Y:S02]  /*2470*/  UIADD3 UR12, UR8, 0x2, URZ ;  /* 0x00000002080c7890 */ /* 0x000fe4000fffe03f */
[----:B------:R-:W-:Y:S02]  /*2480*/  UIADD3 UR14, UR7, 0x2, URZ ;  /* 0x00000002070e7890 */ /* 0x000fe4000fffe03f */
[----:B------:R-:W-:Y:S01]  /*2490*/  UIADD3 UR8, UR8, 0x202, URZ ;  /* 0x0000020208087890 */ /* 0x000fe2000fffe03f */
[----:B------:R-:W-:Y:S01]  /*24a0*/  UMOV UR13, 0x80000020 ;  /* 0x80000020000d7882 */ /* 0x000fe20000000000 */
[----:B------:R-:W-:Y:S01]  /*24b0*/  UMOV UR15, 0x80000020 ;  /* 0x80000020000f7882 */ /* 0x000fe20000000000 */
[----:B------:R-:W-:-:S04]  /*24c0*/  UISETP.NE.AND UP0, UPT, UR6, UR20, UPT ;  /* 0x000000140600728c */ /* 0x000fc8000bf05270 */
[----:B------:R-:W-:-:S06]  /*24d0*/  USEL UR7, URZ, 0x1, UP0 ;  /* 0x000000013f077887 */ /* 0x000fcc0008000000 */
[----:B------:R-:W-:Y:S01]  /*24e0*/  ISETP.NE.AND P0, PT, RZ, UR7, PT ;  /* 0x00000007ff007c0c */ /* 0x000fe2000bf05270 */
[----:B------:R-:W-:Y:S01]  /*24f0*/  QGMMA.64x64x32.F32.E4M3.E4M3 R56, gdesc[UR12], R56 ;  /* 0x00e000000c3879f3 */ /* 0x000fe20008700838 */
[----:B------:R-:W-:Y:S01]  /*2500*/  UMOV UR12, UR8 ;  /* 0x00000008000c7c82 */ /* 0x000fe20008000000 */
[----:B------:R-:W-:Y:S02]  /*2510*/  UMOV UR13, 0x80000020 ;  /* 0x80000020000d7882 */ /* 0x000fe40000000000 */
[----:B------:R-:W-:Y:S03]  /*2520*/  QGMMA.64x64x32.F32.E4M3.E4M3 R24, gdesc[UR12], R24, gsb0 ;  /* 0x00e000000c1879f3 */ /* 0x000fe60008000818 */
[----:B------:R-:W-:-:S05]  /*2530*/  WARPGROUP.DEPBAR.LE gsb0, 0x1 ;  /* 0x00008000000079c5 */ /* 0x000fca0000010100 */
[----:B------:R-:W-:Y:S05]  /*2540*/  @!P0 BRA `(.L_x_29) ;  /* 0x0000000400088947 */ /* 0x000fea0003800000 */
[----:B------:R-:W-:Y:S02]  /*2550*/  WARPGROUP.DEPBAR.LE gsb0, 0x0 ;  /* 0x00008000000079c5 */ /* 0x000fe40000010000 */
[----:B------:R-:W-:-:S01]  /*2560*/  FADD R147, R56, R147 ;  /* 0x0000009338937221 */ /* 0x000fc20000000000 */
[----:B------:R-:W-:Y:S01]  /*2570*/  FADD R142, R57, R142 ;  /* 0x0000008e398e7221 */ /* 0x000fe20000000000 */
        /* <DEDUP_REMOVED lines=62> */
[----:B------:R-:W-:-:S06]  /*2960*/  UMOV UR6, URZ ;  /* 0x0000003f00067c82 */ /* 0x000fcc0008000000 */
.L_x_29:
[----:B------:R-:W-:Y:S05]  /*2970*/  @!P1 BRA `(.L_x_30) ;  /* 0x0000000000049947 */ /* 0x000fea0003800000 */
[----:B------:R-:W-:Y:S01]  /*2980*/  BPT.TRAP 0x1 ;  /* 0x000000040000795c */ /* 0x000fe20000300000 */
.L_x_30:
[----:B------:R-:W-:-:S13]  /*2990*/  ISETP.NE.AND P0, PT, R6, RZ, PT ;  /* 0x000000ff0600720c */ /* 0x000fda0003f05270 */
[----:B01----:R-:W-:-:S05]  /*29a0*/  @P0 LEA R14, R13, UR10, 0x3 ;  /* 0x0000000a0d0e0c11 */ /* 0x003fca000f8e18ff */
[----:B------:R-:W-:-:S05]  /*29b0*/  @P0 VIADD R14, R14, 0x58 ;  /* 0x000000580e0e0836 */ /* 0x000fca0000000000 */
[----:B------:R-:W-:-:S04]  /*29c0*/  @P0 PRMT R14, R5, 0x654, R14 ;  /* 0x00000654050e0816 */ /* 0x000fc8000000000e */
[----:B------:R0:W-:Y:S01]  /*29d0*/  @P0 SYNCS.ARRIVE.TRANS64.RED.A1T0 RZ, [R14+URZ], RZ ;  /* 0x000000ff0eff09a7 */ /* 0x0001e2000810043f */
[----:B------:R-:W-:-:S13]  /*29e0*/  ISETP.GT.U32.AND P0, PT, R4, 0x1, PT ;  /* 0x000000010400780c */ /* 0x000fda0003f04070 */
[----:B0-----:R-:W-:Y:S05]  /*29f0*/  @P0 BRA `(.L_x_31) ;  /* 0x0000000000040947 */ /* 0x001fea0003800000 */
[----:B------:R-:W-:Y:S01]  /*2a00*/  BPT.TRAP 0x1 ;  /* 0x000000040000795c */ /* 0x000fe20000300000 */
.L_x_31:
[----:B------:R-:W-:Y:S01]  /*2a10*/  UIADD3 UR18, UR18, 0x1, URZ ;  /* 0x0000000112127890 */ /* 0x000fe2000fffe03f */
[C---:B------:R-:W-:Y:S01]  /*2a20*/  ISETP.GT.AND P1, PT, R12.reuse, 0x1, PT ;  /* 0x000000010c00780c */ /* 0x040fe20003f24270 */
[----:B------:R-:W-:Y:S02]  /*2a30*/  VIADD R13, R13, 0x1 ;  /* 0x000000010d0d7836 */ /* 0x000fe40000000000 */
[----:B------:R-:W-:Y:S01]  /*2a40*/  UISETP.NE.AND UP0, UPT, UR18, 0xb, UPT ;  /* 0x0000000b1200788c */ /* 0x000fe2000bf05270 */
[----:B------:R-:W-:Y:S02]  /*2a50*/  VIADD R12, R12, 0xffffffff ;  /* 0xffffffff0c0c7836 */ /* 0x000fe40000000000 */
[C---:B------:R-:W-:Y:S01]  /*2a60*/  ISETP.NE.AND P0, PT, R13.reuse, 0xb, PT ;  /* 0x0000000b0d00780c */ /* 0x040fe20003f05270 */
[----:B------:R-:W-:Y:S02]  /*2a70*/  USEL UR8, URZ, 0x1, UP0 ;  /* 0x000000013f087887 */ /* 0x000fe40008000000 */
[----:B------:R-:W-:Y:S01]  /*2a80*/  USEL UR18, UR18, URZ, UP0 ;  /* 0x0000003f12127287 */ /* 0x000fe20008000000 */
[----:B------:R-:W-:-:S03]  /*2a90*/  SEL R13, R13, RZ, P0 ;  /* 0x000000ff0d0d7207 */ /* 0x000fc60000000000 */
[----:B------:R-:W-:Y:S01]  /*2aa0*/  LOP3.LUT R16, R16, UR8, RZ, 0x3c, !PT ;  /* 0x0000000810107c12 */ /* 0x000fe2000f8e3cff */
[----:B------:R-:W-:Y:S01]  /*2ab0*/  UMOV UR8, 0x1 ;  /* 0x0000000100087882 */ /* 0x000fe20000000000 */
[----:B------:R-:W-:Y:S06]  /*2ac0*/  @P1 BRA `(.L_x_32) ;  /* 0xfffffff400dc1947 */ /* 0x000fec000383ffff */
.L_x_24:
[----:B------:R-:W-:Y:S01]  /*2ad0*/  UISETP.NE.AND UP0, UPT, UR6, URZ, UPT ;  /* 0x0000003f0600728c */ /* 0x000fe2000bf05270 */
[----:B01----:R-:W0:Y:S03]  /*2ae0*/  LDC R12, c[0x0][0x28c] ;  /* 0x0000a300ff0c7b82 */ /* 0x003e260000000800 */
[----:B------:R-:W-:-:S06]  /*2af0*/  USEL UR6, URZ, 0x1, !UP0 ;  /* 0x000000013f067887 */ /* 0x000fcc000c000000 */
[----:B------:R-:W-:Y:S02]  /*2b00*/  ISETP.NE.AND P0, PT, RZ, UR6, PT ;  /* 0x00000006ff007c0c */ /* 0x000fe4000bf05270 */
[----:B0-----:R-:W-:-:S11]  /*2b10*/  ISETP.GE.AND P1, PT, R12, 0x1, PT ;  /* 0x000000010c00780c */ /* 0x001fd60003f26270 */
[----:B------:R-:W-:Y:S05]  /*2b20*/  @!P0 BRA `(.L_x_33) ;  /* 0x0000000400048947 */ /* 0x000fea0003800000 */
[----:B------:R-:W-:Y:S02]  /*2b30*/  WARPGROUP.DEPBAR.LE gsb0, 0x0 ;  /* 0x00008000000079c5 */ /* 0x000fe40000010000 */
[----:B------:R-:W-:Y:S01]  /*2b40*/  FADD R147, R56, R147 ;  /* 0x0000009338937221 */ /* 0x000fe20000000000 */
        /* <DEDUP_REMOVED lines=62> */
[----:B------:R-:W-:-:S07]  /*2f30*/  FADD R20, R20, R55 ;  /* 0x0000003714147221 */ /* 0x000fce0000000000 */
.L_x_33:
[----:B------:R-:W-:Y:S02]  /*2f40*/  WARPGROUP.DEPBAR.LE gsb0, 0x0 ;  /* 0x00008000000079c5 */ /* 0x000fe40000010000 */
[----:B------:R-:W-:Y:S05]  /*2f50*/  @!P1 BRA `(.L_x_34) ;  /* 0x0000000000549947 */ /* 0x000fea0003800000 */
[----:B------:R-:W-:-:S13]  /*2f60*/  ISETP.NE.AND P0, PT, R144, 0x3, PT ;  /* 0x000000039000780c */ /* 0x000fda0003f05270 */
[----:B------:R-:W-:Y:S05]  /*2f70*/  @!P0 BRA `(.L_x_35) ;  /* 0x0000000000048947 */ /* 0x000fea0003800000 */
[----:B------:R-:W-:Y:S01]  /*2f80*/  BPT.TRAP 0x1 ;  /* 0x000000040000795c */ /* 0x000fe20000300000 */
.L_x_35:
[----:B------:R-:W-:Y:S01]  /*2f90*/  ISETP.NE.AND P0, PT, R6, RZ, PT ;  /* 0x000000ff0600720c */ /* 0x000fe20003f05270 */
[----:B------:R-:W-:Y:S01]  /*2fa0*/  BSSY B0, `(.L_x_36) ;  /* 0x000000e000007945 */ /* 0x000fe20003800000 */
[----:B------:R-:W-:-:S11]  /*2fb0*/  ISETP.GT.U32.AND P1, PT, R4, 0x1, PT ;  /* 0x000000010400780c */ /* 0x000fd60003f24070 */
[----:B------:R-:W-:Y:S05]  /*2fc0*/  @!P0 BRA `(.L_x_37) ;  /* 0x00000000002c8947 */ /* 0x000fea0003800000 */
[----:B------:R-:W-:-:S04]  /*2fd0*/  UISETP.LT.AND UP0, UPT, UR9, 0x1, UPT ;  /* 0x000000010900788c */ /* 0x000fc8000bf01270 */
[----:B------:R-:W-:-:S04]  /*2fe0*/  USEL UR8, UR9, 0x1, UP0 ;  /* 0x0000000109087887 */ /* 0x000fc80008000000 */
[----:B------:R-:W-:-:S04]  /*2ff0*/  UIADD3 UR8, UR5, UR9, -UR8 ;  /* 0x0000000905087290 */ /* 0x000fc8000fffe808 */
[----:B------:R-:W-:-:S04]  /*3000*/  UIMAD.WIDE.U32 UR6, UR8, -0x45d1745d, URZ ;  /* 0xba2e8ba3080678a5 */ /* 0x000fc8000f8e003f */
[----:B------:R-:W-:-:S04]  /*3010*/  USHF.R.U32.HI UR6, URZ, 0x3, UR7 ;  /* 0x000000033f067899 */ /* 0x000fc80008011607 */
[----:B------:R-:W-:-:S04]  /*3020*/  UIMAD UR8, UR6, -0xb, UR8 ;  /* 0xfffffff5060878a4 */ /* 0x000fc8000f8e0208 */
[----:B------:R-:W-:-:S04]  /*3030*/  ULEA UR8, UR8, UR10, 0x3 ;  /* 0x0000000a08087291 */ /* 0x000fc8000f8e183f */
[----:B------:R-:W-:-:S06]  /*3040*/  UIADD3 UR8, UR8, 0x58, URZ ;  /* 0x0000005808087890 */ /* 0x000fcc000fffe03f */
[----:B------:R-:W-:-:S05]  /*3050*/  IMAD.U32 R12, RZ, RZ, UR8 ;  /* 0x00000008ff0c7e24 */ /* 0x000fca000f8e00ff */
[----:B------:R-:W-:-:S04]  /*3060*/  PRMT R12, R5, 0x654, R12 ;  /* 0x00000654050c7816 */ /* 0x000fc8000000000c */
[----:B------:R0:W-:Y:S03]  /*3070*/  SYNCS.ARRIVE.TRANS64.RED.A1T0 RZ, [R12+URZ], RZ ;  /* 0x000000ff0cff79a7 */ /* 0x0001e6000810043f */
.L_x_37:
[----:B------:R-:W-:Y:S05]  /*3080*/  BSYNC B0 ;  /* 0x0000000000007941 */ /* 0x000fea0003800000 */
.L_x_36:
[----:B------:R-:W-:Y:S05]  /*3090*/  @P1 BRA `(.L_x_34) ;  /* 0x0000000000041947 */ /* 0x000fea0003800000 */
[----:B------:R-:W-:Y:S01]  /*30a0*/  BPT.TRAP 0x1 ;  /* 0x000000040000795c */ /* 0x000fe20000300000 */
.L_x_34:
[----:B------:R-:W1:Y:S01]  /*30b0*/  LDC R16, c[0x0][0x288] ;  /* 0x0000a200ff107b82 */ /* 0x000e620000000800 */
[----:B------:R-:W-:Y:S01]  /*30c0*/  IMAD.SHL.U32 R33, R11, 0x40, RZ ;  /* 0x000000400b217824 */ /* 0x000fe200078e00ff */
[--C-:B0-----:R-:W-:Y:S01]  /*30d0*/  SHF.R.U32.HI R12, RZ, 0x2, R0.reuse ;  /* 0x00000002ff0c7819 */ /* 0x101fe20000011600 */
[----:B------:R-:W-:Y:S01]  /*30e0*/  UIADD3 UR5, UR9, UR5, URZ ;  /* 0x0000000509057290 */ /* 0x000fe2000fffe03f */
[----:B------:R-:W-:Y:S01]  /*30f0*/  LOP3.LUT R14, R0, 0x60, RZ, 0xc0, !PT ;  /* 0x00000060000e7812 */ /* 0x000fe200078ec0ff */
[----:B------:R-:W-:Y:S01]  /*3100*/  IMAD.SHL.U32 R34, R10, 0x100, RZ ;  /* 0x000001000a227824 */ /* 0x000fe200078e00ff */
[----:B------:R-:W-:Y:S01]  /*3110*/  SHF.R.U32.HI R15, RZ, 0x7, R0 ;  /* 0x00000007ff0f7819 */ /* 0x000fe20000011600 */
[----:B------:R-:W-:Y:S01]  /*3120*/  UISETP.GT.U32.AND UP0, UPT, UR5, 0xa, UPT ;  /* 0x0000000a0500788c */ /* 0x000fe2000bf04070 */
[----:B------:R-:W-:Y:S01]  /*3130*/  LOP3.LUT R13, R12, 0x7, RZ, 0xc0, !PT ;  /* 0x000000070c0d7812 */ /* 0x000fe200078ec0ff */
[C---:B------:R-:W-:Y:S01]  /*3140*/  IMAD.SHL.U32 R26, R0.reuse, 0x2, RZ ;  /* 0x00000002001a7824 */ /* 0x040fe200078e00ff */
[----:B------:R-:W-:Y:S01]  /*3150*/  SHF.R.U32.HI R14, RZ, 0x1, R14 ;  /* 0x00000001ff0e7819 */ /* 0x000fe2000001160e */
[----:B------:R-:W-:Y:S01]  /*3160*/  ULDC UR12, c[0x0][0x284] ;  /* 0x0000a100000c7ab9 */ /* 0x000fe20000000800 */
[----:B------:R-:W-:Y:S01]  /*3170*/  LOP3.LUT R12, R15, 0x1, RZ, 0xc0, !PT ;  /* 0x000000010f0c7812 */ /* 0x000fe200078ec0ff */
[----:B------:R-:W-:Y:S01]  /*3180*/  UISETP.LT.U32.AND UP0, UPT, UR9, 0xb, UP0 ;  /* 0x0000000b0900788c */ /* 0x000fe20008701070 */
[----:B------:R-:W-:Y:S01]  /*3190*/  IADD3 R17, RZ, -R14, -R13 ;  /* 0x8000000eff117210 */ /* 0x000fe20007ffe80d */
[----:B------:R-:W-:Y:S01]  /*31a0*/  UISETP.GE.U32.AND UP1, UPT, UR9, 0xb, UPT ;  /* 0x0000000b0900788c */ /* 0x000fe2000bf26070 */
[----:B------:R-:W-:Y:S01]  /*31b0*/  LOP3.LUT R15, R0, 0x3, RZ, 0xc0, !PT ;  /* 0x00000003000f7812 */ /* 0x000fe200078ec0ff */
[C---:B------:R-:W-:Y:S01]  /*31c0*/  IMAD.SHL.U32 R24, R12.reuse, 0x40, RZ ;  /* 0x000000400c187824 */ /* 0x040fe200078e00ff */
[----:B------:R-:W-:Y:S01]  /*31d0*/  SHF.R.S32.HI R29, RZ, 0x1f, R7 ;  /* 0x0000001fff1d7819 */ /* 0x000fe20000011407 */
[----:B------:R-:W-:Y:S01]  /*31e0*/  UIMAD.WIDE.U32 UR6, UR5, -0x45d1745d, URZ ;  /* 0xba2e8ba3050678a5 */ /* 0x000fe2000f8e003f */
[C---:B------:R-:W-:Y:S01]  /*31f0*/  LOP3.LUT R26, R33.reuse, 0x6, R26, 0xf8, !PT ;  /* 0x00000006211a7812 */ /* 0x040fe200078ef81a */
[----:B------:R-:W-:Y:S01]  /*3200*/  USEL UR8, URZ, 0x1, !UP0 ;  /* 0x000000013f087887 */ /* 0x000fe2000c000000 */
[----:B------:R-:W-:Y:S01]  /*3210*/  IMAD R17, R12, -0x40, R17 ;  /* 0xffffffc00c117824 */ /* 0x000fe200078e0211 */
[----:B------:R-:W-:Y:S01]  /*3220*/  ULDC.64 UR10, c[0x0][0x5d0] ;  /* 0x00017400000a7ab9 */ /* 0x000fe20000000a00 */
[----:B-1----:R-:W-:Y:S01]  /*3230*/  ISETP.GE.AND P0, PT, R33, R16, PT ;  /* 0x000000102100720c */ /* 0x002fe20003f06270 */
[----:B------:R-:W-:Y:S01]  /*3240*/  IMAD R12, R15, -0x2, R16 ;  /* 0xfffffffe0f0c7824 */ /* 0x000fe200078e0210 */
[----:B------:R-:W-:Y:S01]  /*3250*/  SHF.R.S32.HI R27, RZ, 0x1f, R26 ;  /* 0x0000001fff1b7819 */ /* 0x000fe2000001141a */
[----:B------:R-:W-:Y:S01]  /*3260*/  IMAD R16, R29, UR10, RZ ;  /* 0x0000000a1d107c24 */ /* 0x000fe2000f8e02ff */
[----:B------:R-:W-:Y:S01]  /*3270*/  ISETP.GE.OR P0, PT, R34, UR12, P0 ;  /* 0x0000000c22007c0c */ /* 0x000fe20008706670 */
[----:B------:R-:W-:Y:S01]  /*3280*/  USHF.R.U32.HI UR6, URZ, 0x3, UR7 ;  /* 0x000000033f067899 */ /* 0x000fe20008011607 */
[----:B------:R-:W-:Y:S01]  /*3290*/  LOP3.LUT R35, R24, 0x40, R13, 0xe2, !PT ;  /* 0x0000004018237812 */ /* 0x000fe200078ee20d */
[----:B------:R-:W-:Y:S01]  /*32a0*/  ULOP3.LUT UR4, UR4, UR8, URZ, 0x3c, !UPT ;  /* 0x0000000804047292 */ /* 0x000fe2000f8e3c3f */
[----:B------:R-:W-:Y:S01]  /*32b0*/  IMAD.WIDE R24, R10, 0x100, RZ ;  /* 0x000001000a187825 */ /* 0x000fe200078e02ff */
[----:B------:R-:W-:Y:S01]  /*32c0*/  UIMAD UR5, UR6, -0xb, UR5 ;  /* 0xfffffff5060578a4 */ /* 0x000fe2000f8e0205 */
[----:B------:R-:W-:Y:S01]  /*32d0*/  IADD3 R34, -R34, UR12, R17 ;  /* 0x0000000c22227c10 */ /* 0x000fe2000fffe111 */
[----:B------:R-:W-:Y:S01]  /*32e0*/  @UP1 ULOP3.LUT UR4, UR4, 0x1, UR6, 0x78, !UPT ;  /* 0x0000000104041892 */ /* 0x000fe2000f8e7806 */
[C---:B------:R-:W-:Y:S01]  /*32f0*/  IMAD R13, R7.reuse, UR11, R16 ;  /* 0x0000000b070d7c24 */ /* 0x040fe2000f8e0210 */
[----:B------:R-:W-:Y:S01]  /*3300*/  LOP3.LUT R35, R24, R35, R14, 0xfe, !PT ;  /* 0x0000002318237212 */ /* 0x000fe200078efe0e */
[----:B------:R-:W-:-:S04]  /*3310*/  IMAD.WIDE.U32 R10, R7, UR10, R26 ;  /* 0x0000000a070a7c25 */ /* 0x000fc8000f8e001a */
[----:B------:R-:W-:Y:S02]  /*3320*/  IMAD.IADD R11, R11, 0x1, R13 ;  /* 0x000000010b0b7824 */ /* 0x000fe400078e020d */
[----:B------:R-:W-:Y:S02]  /*3330*/  IMAD.IADD R33, R12, 0x1, -R33 ;  /* 0x000000010c217824 */ /* 0x000fe400078e0a21 */
[----:B------:R-:W-:Y:S01]  /*3340*/  IMAD.MOV.U32 R32, RZ, RZ, -0x1 ;  /* 0xffffffffff207424 */ /* 0x000fe200078e00ff */
[----:B------:R-:W-:Y:S06]  /*3350*/  @P0 BRA `(.L_x_38) ;  /* 0x0000004800040947 */ /* 0x000fec0003800000 */
[----:B------:R-:W0:Y:S01]  /*3360*/  LDC.64 R30, c[0x0][0x5c8] ;  /* 0x00017200ff1e7b82 */ /* 0x000e220000000a00 */
[----:B------:R-:W-:Y:S01]  /*3370*/  ULDC.64 UR6, c[0x0][0x5c0] ;  /* 0x0001700000067ab9 */ /* 0x000fe20000000a00 */
[----:B------:R-:W-:Y:S01]  /*3380*/  BSSY B0, `(.L_x_38) ;  /* 0x000047e000007945 */ /* 0x000fe20003800000 */
[-C--:B0-----:R-:W-:Y:S02]  /*3390*/  IMAD R12, R25, R30.reuse, RZ ;  /* 0x0000001e190c7224 */ /* 0x081fe400078e02ff */
[----:B------:R-:W-:-:S04]  /*33a0*/  IMAD.WIDE.U32 R10, R35, R30, R10 ;  /* 0x0000001e230a7225 */ /* 0x000fc800078e000a */
[----:B------:R-:W-:Y:S01]  /*33b0*/  IMAD R15, R35, R31, R12 ;  /* 0x0000001f230f7224 */ /* 0x000fe200078e020c */
[----:B------:R-:W-:Y:S01]  /*33c0*/  IADD3 R16, P4, R10, UR6, RZ ;  /* 0x000000060a107c10 */ /* 0x000fe2000ff9e0ff */
[C---:B------:R-:W-:Y:S01]  /*33d0*/  IMAD.SHL.U32 R13, R30.reuse, 0x80, RZ ;  /* 0x000000801e0d7824 */ /* 0x040fe200078e00ff */
[C---:B------:R-:W-:Y:S01]  /*33e0*/  LEA R28, P2, R30.reuse, R10, 0x3 ;  /* 0x0000000a1e1c7211 */ /* 0x040fe200078418ff */
[----:B------:R-:W-:Y:S01]  /*33f0*/  IMAD.IADD R36, R11, 0x1, R15 ;  /* 0x000000010b247824 */ /* 0x000fe200078e020f */
[----:B------:R-:W-:Y:S02]  /*3400*/  SHF.L.U64.HI R11, R30, 0x7, R31 ;  /* 0x000000071e0b7819 */ /* 0x000fe4000001021f */
[----:B------:R-:W-:Y:S02]  /*3410*/  IADD3 R12, P1, P0, R10, UR6, R13 ;  /* 0x000000060a0c7c10 */ /* 0x000fe4000f83e00d */
[----:B------:R-:W-:Y:S02]  /*3420*/  IADD3.X R17, R36, UR7, RZ, P4, !PT ;  /* 0x0000000724117c10 */ /* 0x000fe4000a7fe4ff */
[----:B---3-5:R-:W-:-:S02]  /*3430*/  FSETP.NEU.AND P4, PT, R9, RZ, PT ;  /* 0x000000ff0900720b */ /* 0x028fc40003f8d000 */
[----:B------:R-:W-:Y:S02]  /*3440*/  LEA.HI.X R30, R30, R36, R31, 0x3, P2 ;  /* 0x000000241e1e7211 */ /* 0x000fe400010f1c1f */
[C---:B------:R-:W-:Y:S02]  /*3450*/  IADD3 R14, P2, R28.reuse, UR6, RZ ;  /* 0x000000061c0e7c10 */ /* 0x040fe4000ff5e0ff */
[----:B------:R-:W-:Y:S02]  /*3460*/  IADD3 R10, P5, P6, R28, UR6, R13 ;  /* 0x000000061c0a7c10 */ /* 0x000fe4000febe00d */
[--C-:B------:R-:W-:Y:S02]  /*3470*/  IADD3.X R13, R36, UR7, R11.reuse, P1, P0 ;  /* 0x00000007240d7c10 */ /* 0x100fe40008fe040b */
[C---:B------:R-:W-:Y:S02]  /*3480*/  IADD3.X R15, R30.reuse, UR7, RZ, P2, !PT ;  /* 0x000000071e0f7c10 */ /* 0x040fe400097fe4ff */
[----:B------:R-:W-:Y:S01]  /*3490*/  IADD3.X R11, R30, UR7, R11, P5, P6 ;  /* 0x000000071e0b7c10 */ /* 0x000fe2000afec40b */
[----:B------:R-:W-:Y:S06]  /*34a0*/  @!P4 BRA `(.L_x_39) ;  /* 0x00000034009cc947 */ /* 0x000fec0003800000 */
[----:B------:R-:W-:Y:S01]  /*34b0*/  ULDC.64 UR6, c[0x0][0x5b8] ;  /* 0x00016e0000067ab9 */ /* 0x000fe20000000a00 */
[----:B------:R-:W-:Y:S01]  /*34c0*/  ISETP.GE.AND P0, PT, R34, 0x1, PT ;  /* 0x000000012200780c */ /* 0x000fe20003f06270 */
[----:B------:R-:W-:Y:S01]  /*34d0*/  IMAD R28, R29, UR6, RZ ;  /* 0x000000061d1c7c24 */ /* 0x000fe2000f8e02ff */
[----:B------:R-:W-:Y:S01]  /*34e0*/  ULDC.64 UR10, c[0x0][0x5a8] ;  /* 0x00016a00000a7ab9 */ /* 0x000fe20000000a00 */
[----:B------:R-:W-:Y:S01]  /*34f0*/  IMAD.WIDE.U32 R26, R7, UR6, R26 ;  /* 0x00000006071a7c25 */ /* 0x000fe2000f8e001a */
[----:B------:R-:W-:Y:S01]  /*3500*/  ISETP.LT.OR P4, PT, R33, 0x1, !P0 ;  /* 0x000000012100780c */ /* 0x000fe20004781670 */
[----:B------:R-:W-:Y:S02]  /*3510*/  BSSY B1, `(.L_x_40) ;  /* 0x000000c000017945 */ /* 0x000fe40003800000 */
[----:B------:R-:W-:Y:S01]  /*3520*/  IMAD R7, R7, UR7, R28 ;  /* 0x0000000707077c24 */ /* 0x000fe2000f8e021c */
[----:B------:R-:W-:Y:S02]  /*3530*/  ULDC.64 UR6, c[0x0][0x5b0] ;  /* 0x00016c0000067ab9 */ /* 0x000fe40000000a00 */
[----:B------:R-:W-:-:S02]  /*3540*/  IMAD R30, R25, UR6, RZ ;  /* 0x00000006191e7c24 */ /* 0x000fc4000f8e02ff */
[----:B------:R-:W-:Y:S02]  /*3550*/  IMAD.IADD R27, R27, 0x1, R7 ;  /* 0x000000011b1b7824 */ /* 0x000fe400078e0207 */
[C---:B------:R-:W-:Y:S02]  /*3560*/  IMAD R7, R35.reuse, UR7, R30 ;  /* 0x0000000723077c24 */ /* 0x040fe4000f8e021e */
[----:B------:R-:W-:-:S03]  /*3570*/  IMAD.WIDE.U32 R28, R35, UR6, R26 ;  /* 0x00000006231c7c25 */ /* 0x000fc6000f8e001a */
[----:B------:R-:W-:-:S04]  /*3580*/  IADD3 R28, P1, R28, UR10, RZ ;  /* 0x0000000a1c1c7c10 */ /* 0x000fc8000ff3e0ff */
[--C-:B------:R-:W-:Y:S02]  /*3590*/  IADD3.X R29, R29, UR11, R7.reuse, P1, !PT ;  /* 0x0000000b1d1d7c10 */ /* 0x100fe40008ffe407 */
[----:B------:R-:W-:Y:S01]  /*35a0*/  PRMT R7, RZ, 0x7610, R7 ;  /* 0x00007610ff077816 */ /* 0x000fe20000000007 */
[----:B------:R-:W-:Y:S06]  /*35b0*/  @P4 BRA `(.L_x_41) ;  /* 0x0000000000044947 */ /* 0x000fec0003800000 */
[----:B------:R0:W5:Y:S02]  /*35c0*/  LDG.E.U8 R7, desc[UR16][R28.64] ;  /* 0x000000101c077981 */ /* 0x000164000c1e1100 */
.L_x_41:
[----:B------:R-:W-:Y:S05]  /*35d0*/  BSYNC B1 ;  /* 0x0000000000017941 */ /* 0x000fea0003800000 */
.L_x_40:
[----:B-----5:R-:W-:Y:S01]  /*35e0*/  LOP3.LUT R7, R7, 0xff, RZ, 0xc0, !PT ;  /* 0x000000ff07077812 */ /* 0x020fe200078ec0ff */
[----:B------:R-:W-:Y:S01]  /*35f0*/  BSSY B1, `(.L_x_42) ;  /* 0x000000b000017945 */ /* 0x000fe20003800000 */
[----:B------:R-:W-:Y:S02]  /*3600*/  ISETP.LT.OR P2, PT, R33, 0x2, !P0 ;  /* 0x000000022100780c */ /* 0x000fe40004741670 */
[----:B------:R-:W-:-:S05]  /*3610*/  F2FP.F16.E4M3.UNPACK_B R7, R7 ;  /* 0x00000007ff07723e */ /* 0x000fca00020006ff */
[----:B------:R-:W-:Y:S01]  /*3620*/  HADD2.F32 R30, -RZ, R7.H0_H0 ;  /* 0x20000007ff1e7230 */ /* 0x000fe20000004100 */
[----:B------:R-:W-:-:S04]  /*3630*/  PRMT R7, RZ, 0x7610, R7 ;  /* 0x00007610ff077816 */ /* 0x000fc80000000007 */
[----:B------:R-:W-:-:S04]  /*3640*/  FMUL R30, R30, R9 ;  /* 0x000000091e1e7220 */ /* 0x000fc80000400000 */
[----:B--2---:R-:W-:-:S05]  /*3650*/  FFMA R30, R147, R8, R30 ;  /* 0x00000008931e7223 */ /* 0x004fca000000001e */
[----:B------:R-:W-:-:S05]  /*3660*/  F2FP.SATFINITE.E4M3.F32.PACK_AB_MERGE_C R31, RZ, R30, RZ ;  /* 0x0000001eff1f723e */ /* 0x000fca00048070ff */
[----:B------:R1:W-:Y:S01]  /*3670*/  @!P4 STG.E.U8 desc[UR16][R16.64], R31 ;  /* 0x0000001f1000c986 */ /* 0x0003e2000c101110 */
[----:B------:R-:W-:Y:S05]  /*3680*/  @P2 BRA `(.L_x_43) ;  /* 0x0000000000042947 */ /* 0x000fea0003800000 */
[----:B------:R2:W5:Y:S02]  /*3690*/  LDG.E.U8 R7, desc[UR16][R28.64+0x1] ;  /* 0x000001101c077981 */ /* 0x000564000c1e1100 */
.L_x_43:
[----:B------:R-:W-:Y:S05]  /*36a0*/  BSYNC B1 ;  /* 0x0000000000017941 */ /* 0x000fea0003800000 */
.L_x_42:
[----:B-----5:R-:W-:Y:S01]  /*36b0*/  LOP3.LUT R7, R7, 0xff, RZ, 0xc0, !PT ;  /* 0x000000ff07077812 */ /* 0x020fe200078ec0ff */
[----:B------:R-:W-:Y:S01]  /*36c0*/  BSSY B1, `(.L_x_44) ;  /* 0x0000013000017945 */ /* 0x000fe20003800000 */
[----:B------:R-:W-:Y:S02]  /*36d0*/  IADD3 R37, P1, R35, 0x8, RZ ;  /* 0x0000000823257810 */ /* 0x000fe40007f3e0ff */
[----:B------:R-:W-:-:S03]  /*36e0*/  F2FP.F16.E4M3.UNPACK_B R7, R7 ;  /* 0x00000007ff07723e */ /* 0x000fc600020006ff */
[----:B-1----:R-:W-:Y:S01]  /*36f0*/  IMAD.X R31, RZ, RZ, R25, P1 ;  /* 0x000000ffff1f7224 */ /* 0x002fe200008e0619 */
[----:B------:R-:W-:Y:S01]  /*3700*/  ISETP.GE.AND P1, PT, R34, 0x9, PT ;  /* 0x000000092200780c */ /* 0x000fe20003f26270 */
[----:B------:R-:W-:Y:S02]  /*3710*/  HADD2.F32 R30, -RZ, R7.H0_H0 ;  /* 0x20000007ff1e7230 */ /* 0x000fe40000004100 */
[----:B------:R-:W-:Y:S01]  /*3720*/  IMAD R36, R31, UR6, RZ ;  /* 0x000000061f247c24 */ /* 0x000fe2000f8e02ff */
[----:B------:R-:W-:Y:S02]  /*3730*/  ISETP.LT.OR P5, PT, R33, 0x1, !P1 ;  /* 0x000000012100780c */ /* 0x000fe40004fa1670 */
[----:B------:R-:W-:Y:S01]  /*3740*/  FMUL R7, R30, R9 ;  /* 0x000000091e077220 */ /* 0x000fe20000400000 */
[----:B------:R-:W-:-:S04]  /*3750*/  IMAD.WIDE.U32 R30, R37, UR6, R26 ;  /* 0x00000006251e7c25 */ /* 0x000fc8000f8e001a */
[----:B------:R-:W-:Y:S01]  /*3760*/  FFMA R7, R142, R8, R7 ;  /* 0x000000088e077223 */ /* 0x000fe20000000007 */
[----:B------:R-:W-:Y:S01]  /*3770*/  IMAD R37, R37, UR7, R36 ;  /* 0x0000000725257c24 */ /* 0x000fe2000f8e0224 */
[----:B------:R-:W-:-:S03]  /*3780*/  IADD3 R30, P4, R30, UR10, RZ ;  /* 0x0000000a1e1e7c10 */ /* 0x000fc6000ff9e0ff */
[----:B------:R-:W-:Y:S02]  /*3790*/  F2FP.SATFINITE.E4M3.F32.PACK_AB_MERGE_C R39, RZ, R7, RZ ;  /* 0x00000007ff27723e */ /* 0x000fe400048070ff */
[----:B------:R-:W-:Y:S02]  /*37a0*/  IADD3.X R31, R31, UR11, R37, P4, !PT ;  /* 0x0000000b1f1f7c10 */ /* 0x000fe4000a7fe425 */
[----:B------:R-:W-:Y:S01]  /*37b0*/  PRMT R7, RZ, 0x7610, R7 ;  /* 0x00007610ff077816 */ /* 0x000fe20000000007 */
[----:B------:R1:W-:Y:S01]  /*37c0*/  @!P2 STG.E.U8 desc[UR16][R16.64+0x1], R39 ;  /* 0x000001271000a986 */ /* 0x0003e2000c101110 */
[----:B------:R-:W-:Y:S05]  /*37d0*/  @P5 BRA `(.L_x_45) ;  /* 0x0000000000045947 */ /* 0x000fea0003800000 */
[----:B------:R3:W5:Y:S02]  /*37e0*/  LDG.E.U8 R7, desc[UR16][R30.64] ;  /* 0x000000101e077981 */ /* 0x000764000c1e1100 */
.L_x_45:
[----:B------:R-:W-:Y:S05]  /*37f0*/  BSYNC B1 ;  /* 0x0000000000017941 */ /* 0x000fea0003800000 */
.L_x_44:
[----:B-----5:R-:W-:Y:S01]  /*3800*/  LOP3.LUT R7, R7, 0xff, RZ, 0xc0, !PT ;  /* 0x000000ff07077812 */ /* 0x020fe200078ec0ff */
[----:B------:R-:W-:Y:S01]  /*3810*/  BSSY B1, `(.L_x_46) ;  /* 0x000000b000017945 */ /* 0x000fe20003800000 */
[----:B------:R-:W-:Y:S02]  /*3820*/  ISETP.LT.OR P2, PT, R33, 0x2, !P1 ;  /* 0x000000022100780c */ /* 0x000fe40004f41670 */
[----:B------:R-:W-:-:S05]  /*3830*/  F2FP.F16.E4M3.UNPACK_B R7, R7 ;  /* 0x00000007ff07723e */ /* 0x000fca00020006ff */
[----:B------:R-:W-:Y:S01]  /*3840*/  HADD2.F32 R36, -RZ, R7.H0_H0 ;  /* 0x20000007ff247230 */ /* 0x000fe20000004100 */
[----:B------:R-:W-:-:S04]  /*3850*/  PRMT R7, RZ, 0x7610, R7 ;  /* 0x00007610ff077816 */ /* 0x000fc80000000007 */
[----:B------:R-:W-:-:S04]  /*3860*/  FMUL R36, R36, R9 ;  /* 0x0000000924247220 */ /* 0x000fc80000400000 */
[----:B------:R-:W-:-:S05]  /*3870*/  FFMA R36, R145, R8, R36 ;  /* 0x0000000891247223 */ /* 0x000fca0000000024 */
[----:B------:R-:W-:-:S05]  /*3880*/  F2FP.SATFINITE.E4M3.F32.PACK_AB_MERGE_C R37, RZ, R36, RZ ;  /* 0x00000024ff25723e */ /* 0x000fca00048070ff */
[----:B------:R4:W-:Y:S01]  /*3890*/  @!P5 STG.E.U8 desc[UR16][R14.64], R37 ;  /* 0x000000250e00d986 */ /* 0x0009e2000c101110 */
[----:B------:R-:W-:Y:S05]  /*38a0*/  @P2 BRA `(.L_x_47) ;  /* 0x0000000000042947 */ /* 0x000fea0003800000 */
[----:B------:R0:W5:Y:S02]  /*38b0*/  LDG.E.U8 R7, desc[UR16][R30.64+0x1] ;  /* 0x000001101e077981 */ /* 0x000164000c1e1100 */
.L_x_47:
[----:B------:R-:W-:Y:S05]  /*38c0*/  BSYNC B1 ;  /* 0x0000000000017941 */ /* 0x000fea0003800000 */
.L_x_46:
[----:B-----5:R-:W-:Y:S01]  /*38d0*/  LOP3.LUT R7, R7, 0xff, RZ, 0xc0, !PT ;  /* 0x000000ff07077812 */ /* 0x020fe200078ec0ff */
[----:B------:R-:W-:Y:S01]  /*38e0*/  BSSY B1, `(.L_x_48) ;  /* 0x000000b000017945 */ /* 0x000fe20003800000 */
[----:B------:R-:W-:Y:S02]  /*38f0*/  ISETP.LT.OR P4, PT, R33, 0x9, !P0 ;  /* 0x000000092100780c */ /* 0x000fe40004781670 */
[----:B------:R-:W-:-:S05]  /*3900*/  F2FP.F16.E4M3.UNPACK_B R7, R7 ;  /* 0x00000007ff07723e */ /* 0x000fca00020006ff */
[----:B------:R-:W-:-:S05]  /*3910*/  HADD2.F32 R36, -RZ, R7.H0_H0 ;  /* 0x20000007ff247230 */ /* 0x000fca0000004100 */
[----:B------:R-:W-:-:S04]  /*3920*/  FMUL R7, R36, R9 ;  /* 0x0000000924077220 */ /* 0x000fc80000400000 */
[----:B------:R-:W-:-:S05]  /*3930*/  FFMA R7, R140, R8, R7 ;  /* 0x000000088c077223 */ /* 0x000fca0000000007 */
[----:B----4-:R-:W-:Y:S02]  /*3940*/  F2FP.SATFINITE.E4M3.F32.PACK_AB_MERGE_C R37, RZ, R7, RZ ;  /* 0x00000007ff25723e */ /* 0x010fe400048070ff */
[----:B------:R-:W-:-:S03]  /*3950*/  PRMT R7, RZ, 0x7610, R7 ;  /* 0x00007610ff077816 */ /* 0x000fc60000000007 */
[----:B------:R4:W-:Y:S01]  /*3960*/  @!P2 STG.E.U8 desc[UR16][R14.64+0x1], R37 ;  /* 0x000001250e00a986 */ /* 0x0009e2000c101110 */
[----:B------:R-:W-:Y:S05]  /*3970*/  @P4 BRA `(.L_x_49) ;  /* 0x0000000000044947 */ /* 0x000fea0003800000 */
[----:B------:R0:W5:Y:S02]  /*3980*/  LDG.E.U8 R7, desc[UR16][R28.64+0x8] ;  /* 0x000008101c077981 */ /* 0x000164000c1e1100 */
.L_x_49:
[----:B------:R-:W-:Y:S05]  /*3990*/  BSYNC B1 ;  /* 0x0000000000017941 */ /* 0x000fea0003800000 */
.L_x_48:
        /* <DEDUP_REMOVED lines=8> */
[----:B----4-:R-:W-:-:S05]  /*3a20*/  F2FP.SATFINITE.E4M3.F32.PACK_AB_MERGE_C R37, RZ, R36, RZ ;  /* 0x00000024ff25723e */ /* 0x010fca00048070ff */
[----:B------:R4:W-:Y:S01]  /*3a30*/  @!P4 STG.E.U8 desc[UR16][R16.64+0x8], R37 ;  /* 0x000008251000c986 */ /* 0x0009e2000c101110 */
[----:B------:R-:W-:Y:S05]  /*3a40*/  @P2 BRA `(.L_x_51) ;  /* 0x0000000000042947 */ /* 0x000fea0003800000 */
[----:B------:R0:W5:Y:S02]  /*3a50*/  LDG.E.U8 R7, desc[UR16][R28.64+0x9] ;  /* 0x000009101c077981 */ /* 0x000164000c1e1100 */
.L_x_51:
[----:B------:R-:W-:Y:S05]  /*3a60*/  BSYNC B1 ;  /* 0x0000000000017941 */ /* 0x000fea0003800000 */
.L_x_50:
        /* <DEDUP_REMOVED lines=12> */
.L_x_53:
[----:B------:R-:W-:Y:S05]  /*3b30*/  BSYNC B1 ;  /* 0x0000000000017941 */ /* 0x000fea0003800000 */
.L_x_52:
        /* <DEDUP_REMOVED lines=12> */
.L_x_55:
[----:B------:R-:W-:Y:S05]  /*3c00*/  BSYNC B1 ;  /* 0x0000000000017941 */ /* 0x000fea0003800000 */
.L_x_54:
        /* <DEDUP_REMOVED lines=12> */
.L_x_57:
[----:B------:R-:W-:Y:S05]  /*3cd0*/  BSYNC B1 ;  /* 0x0000000000017941 */ /* 0x000fea0003800000 */
.L_x_56:
        /* <DEDUP_REMOVED lines=12> */
.L_x_59:
[----:B------:R-:W-:Y:S05]  /*3da0*/  BSYNC B1 ;  /* 0x0000000000017941 */ /* 0x000fea0003800000 */
.L_x_58:
        /* <DEDUP_REMOVED lines=12> */
.L_x_61:
[----:B------:R-:W-:Y:S05]  /*3e70*/  BSYNC B1 ;  /* 0x0000000000017941 */ /* 0x000fea0003800000 */
.L_x_60:
        /* <DEDUP_REMOVED lines=12> */
.L_x_63:
[----:B------:R-:W-:Y:S05]  /*3f40*/  BSYNC B1 ;  /* 0x0000000000017941 */ /* 0x000fea0003800000 */
.L_x_62:
        /* <DEDUP_REMOVED lines=12> */
.L_x_65:
[----:B------:R-:W-:Y:S05]  /*4010*/  BSYNC B1 ;  /* 0x0000000000017941 */ /* 0x000fea0003800000 */
.L_x_64:
        /* <DEDUP_REMOVED lines=12> */
.L_x_67:
[----:B------:R-:W-:Y:S05]  /*40e0*/  BSYNC B1 ;  /* 0x0000000000017941 */ /* 0x000fea0003800000 */
.L_x_66:
        /* <DEDUP_REMOVED lines=12> */
.L_x_69:
[----:B------:R-:W-:Y:S05]  /*41b0*/  BSYNC B1 ;  /* 0x0000000000017941 */ /* 0x000fea0003800000 */
.L_x_68:
        /* <DEDUP_REMOVED lines=12> */
.L_x_71:
[----:B------:R-:W-:Y:S05]  /*4280*/  BSYNC B1 ;  /* 0x0000000000017941 */ /* 0x000fea0003800000 */
.L_x_70:
        /* <DEDUP_REMOVED lines=12> */
.L_x_73:
[----:B------:R-:W-:Y:S05]  /*4350*/  BSYNC B1 ;  /* 0x0000000000017941 */ /* 0x000fea0003800000 */
.L_x_72:
        /* <DEDUP_REMOVED lines=12> */
.L_x_75:
[----:B------:R-:W-:Y:S05]  /*4420*/  BSYNC B1 ;  /* 0x0000000000017941 */ /* 0x000fea0003800000 */
.L_x_74:
        /* <DEDUP_REMOVED lines=12> */
.L_x_77:
[----:B------:R-:W-:Y:S05]  /*44f0*/  BSYNC B1 ;  /* 0x0000000000017941 */ /* 0x000fea0003800000 */
.L_x_76:
        /* <DEDUP_REMOVED lines=12> */
.L_x_79:
[----:B------:R-:W-:Y:S05]  /*45c0*/  BSYNC B1 ;  /* 0x0000000000017941 */ /* 0x000fea0003800000 */
.L_x_78:
        /* <DEDUP_REMOVED lines=12> */
.L_x_81:
[----:B------:R-:W-:Y:S05]  /*4690*/  BSYNC B1 ;  /* 0x0000000000017941 */ /* 0x000fea0003800000 */
.L_x_80:
        /* <DEDUP_REMOVED lines=12> */
.L_x_83:
[----:B------:R-:W-:Y:S05]  /*4760*/  BSYNC B1 ;  /* 0x0000000000017941 */ /* 0x000fea0003800000 */
.L_x_82:
        /* <DEDUP_REMOVED lines=12> */
.L_x_85:
[----:B------:R-:W-:Y:S05]  /*4830*/  BSYNC B1 ;  /* 0x0000000000017941 */ /* 0x000fea0003800000 */
.L_x_84:
        /* <DEDUP_REMOVED lines=12> */
.L_x_87:
[----:B------:R-:W-:Y:S05]  /*4900*/  BSYNC B1 ;  /* 0x0000000000017941 */ /* 0x000fea0003800000 */
.L_x_86:
        /* <DEDUP_REMOVED lines=12> */
.L_x_89:
[----:B------:R-:W-:Y:S05]  /*49d0*/  BSYNC B1 ;  /* 0x0000000000017941 */ /* 0x000fea0003800000 */
.L_x_88:
        /* <DEDUP_REMOVED lines=12> */
.L_x_91:
[----:B------:R-:W-:Y:S05]  /*4aa0*/  BSYNC B1 ;  /* 0x0000000000017941 */ /* 0x000fea0003800000 */
.L_x_90:
        /* <DEDUP_REMOVED lines=12> */
.L_x_93:
[----:B------:R-:W-:Y:S05]  /*4b70*/  BSYNC B1 ;  /* 0x0000000000017941 */ /* 0x000fea0003800000 */
.L_x_92:
        /* <DEDUP_REMOVED lines=12> */
.L_x_95:
[----:B------:R-:W-:Y:S05]  /*4c40*/  BSYNC B1 ;  /* 0x0000000000017941 */ /* 0x000fea0003800000 */
.L_x_94:
        /* <DEDUP_REMOVED lines=12> */
.L_x_97:
[----:B------:R-:W-:Y:S05]  /*4d10*/  BSYNC B1 ;  /* 0x0000000000017941 */ /* 0x000fea0003800000 */
.L_x_96:
        /* <DEDUP_REMOVED lines=12> */
.L_x_99:
[----:B------:R-:W-:Y:S05]  /*4de0*/  BSYNC B1 ;  /* 0x0000000000017941 */ /* 0x000fea0003800000 */
.L_x_98:
[----:B-----5:R-:W-:Y:S01]  /*4df0*/  LOP3.LUT R7, R7, 0xff, RZ, 0xc0, !PT ;  /* 0x000000ff07077812 */ /* 0x020fe200078ec0ff */
[----:B------:R-:W-:Y:S01]  /*4e00*/  BSSY B1, `(.L_x_100) ;  /* 0x000000b000017945 */ /* 0x000fe20003800000 */
[----:B------:R-:W-:Y:S02]  /*4e10*/  ISETP.LT.OR P2, PT, R33, 0x39, !P1 ;  /* 0x000000392100780c */ /* 0x000fe40004f41670 */
[----:B------:R-:W-:-:S05]  /*4e20*/  F2FP.F16.E4M3.UNPACK_B R7, R7 ;  /* 0x00000007ff07723e */ /* 0x000fca00020006ff */
[----:B0-2---:R-:W-:-:S05]  /*4e30*/  HADD2.F32 R28, -RZ, R7.H0_H0 ;  /* 0x20000007ff1c7230 */ /* 0x005fca0000004100 */
[----:B------:R-:W-:-:S04]  /*4e40*/  FMUL R7, R28, R9 ;  /* 0x000000091c077220 */ /* 0x000fc80000400000 */
[----:B------:R-:W-:-:S05]  /*4e50*/  FFMA R7, R114, R8, R7 ;  /* 0x0000000872077223 */ /* 0x000fca0000000007 */
[----:B------:R-:W-:Y:S02]  /*4e60*/  F2FP.SATFINITE.E4M3.F32.PACK_AB_MERGE_C R29, RZ, R7, RZ ;  /* 0x00000007ff1d723e */ /* 0x000fe400048070ff */
[----:B------:R-:W-:-:S03]  /*4e70*/  PRMT R7, RZ, 0x7610, R7 ;  /* 0x00007610ff077816 */ /* 0x000fc60000000007 */
[----:B------:R0:W-:Y:S01]  /*4e80*/  @!P0 STG.E.U8 desc[UR16][R16.64+0x39], R29 ;  /* 0x0000391d10008986 */ /* 0x0001e2000c101110 */
[----:B------:R-:W-:Y:S05]  /*4e90*/  @P2 BRA `(.L_x_101) ;  /* 0x0000000000042947 */ /* 0x000fea0003800000 */
[----:B------:R2:W5:Y:S02]  /*4ea0*/  LDG.E.U8 R7, desc[UR16][R30.64+0x38] ;  /* 0x000038101e077981 */ /* 0x000564000c1e1100 */
.L_x_101:
[----:B------:R-:W-:Y:S05]  /*4eb0*/  BSYNC B1 ;  /* 0x0000000000017941 */ /* 0x000fea0003800000 */
.L_x_100:
[----:B-----5:R-:W-:Y:S01]  /*4ec0*/  LOP3.LUT R7, R7, 0xff, RZ, 0xc0, !PT ;  /* 0x000000ff07077812 */ /* 0x020fe200078ec0ff */
[----:B------:R-:W-:Y:S01]  /*4ed0*/  BSSY B1, `(.L_x_102) ;  /* 0x000000b000017945 */ /* 0x000fe20003800000 */
[----:B------:R-:W-:Y:S02]  /*4ee0*/  ISETP.LT.OR P1, PT, R33, 0x3a, !P1 ;  /* 0x0000003a2100780c */ /* 0x000fe40004f21670 */
[----:B------:R-:W-:-:S05]  /*4ef0*/  F2FP.F16.E4M3.UNPACK_B R7, R7 ;  /* 0x00000007ff07723e */ /* 0x000fca00020006ff */
[----:B01--4-:R-:W-:Y:S01]  /*4f00*/  HADD2.F32 R16, -RZ, R7.H0_H0 ;  /* 0x20000007ff107230 */ /* 0x013fe20000004100 */
[----:B------:R-:W-:-:S04]  /*4f10*/  PRMT R7, RZ, 0x7610, R7 ;  /* 0x00007610ff077816 */ /* 0x000fc80000000007 */
[----:B------:R-:W-:-:S04]  /*4f20*/  FMUL R16, R16, R9 ;  /* 0x0000000910107220 */ /* 0x000fc80000400000 */
[----:B------:R-:W-:-:S05]  /*4f30*/  FFMA R16, R117, R8, R16 ;  /* 0x0000000875107223 */ /* 0x000fca0000000010 */
[----:B------:R-:W-:-:S05]  /*4f40*/  F2FP.SATFINITE.E4M3.F32.PACK_AB_MERGE_C R17, RZ, R16, RZ ;  /* 0x00000010ff11723e */ /* 0x000fca00048070ff */
[----:B------:R0:W-:Y:S01]  /*4f50*/  @!P2 STG.E.U8 desc[UR16][R14.64+0x38], R17 ;  /* 0x000038110e00a986 */ /* 0x0001e2000c101110 */
[----:B------:R-:W-:Y:S05]  /*4f60*/  @P1 BRA `(.L_x_103) ;  /* 0x0000000000041947 */ /* 0x000fea0003800000 */
[----:B------:R1:W5:Y:S02]  /*4f70*/  LDG.E.U8 R7, desc[UR16][R30.64+0x39] ;  /* 0x000039101e077981 */ /* 0x000364000c1e1100 */
.L_x_103:
[----:B------:R-:W-:Y:S05]  /*4f80*/  BSYNC B1 ;  /* 0x0000000000017941 */ /* 0x000fea0003800000 */
.L_x_102:
[----:B-----5:R-:W-:Y:S01]  /*4f90*/  LOP3.LUT R7, R7, 0xff, RZ, 0xc0, !PT ;  /* 0x000000ff07077812 */ /* 0x020fe200078ec0ff */
[----:B------:R-:W-:Y:S01]  /*4fa0*/  BSSY B1, `(.L_x_104) ;  /* 0x0000013000017945 */ /* 0x000fe20003800000 */
[----:B------:R-:W-:Y:S02]  /*4fb0*/  IADD3 R29, P0, R35, 0x80, RZ ;  /* 0x00000080231d7810 */ /* 0x000fe40007f1e0ff */
[----:B------:R-:W-:-:S03]  /*4fc0*/  F2FP.F16.E4M3.UNPACK_B R7, R7 ;  /* 0x00000007ff07723e */ /* 0x000fc600020006ff */
[----:B0-----:R-:W-:Y:S01]  /*4fd0*/  IMAD.X R17, RZ, RZ, R25, P0 ;  /* 0x000000ffff117224 */ /* 0x001fe200000e0619 */
        /* <DEDUP_REMOVED lines=9> */
[----:B-123--:R-:W-:Y:S02]  /*5070*/  F2FP.SATFINITE.E4M3.F32.PACK_AB_MERGE_C R31, RZ, R7, RZ ;  /* 0x00000007ff1f723e */ /* 0x00efe400048070ff */
[----:B------:R-:W-:Y:S02]  /*5080*/  IADD3.X R17, R17, UR11, R29, P2, !PT ;  /* 0x0000000b11117c10 */ /* 0x000fe400097fe41d */
[----:B------:R-:W-:Y:S01]  /*5090*/  PRMT R7, RZ, 0x7610, R7 ;  /* 0x00007610ff077816 */ /* 0x000fe20000000007 */
[----:B------:R0:W-:Y:S01]  /*50a0*/  @!P1 STG.E.U8 desc[UR16][R14.64+0x39], R31 ;  /* 0x0000391f0e009986 */ /* 0x0001e2000c101110 */
[----:B------:R-:W-:Y:S05]  /*50b0*/  @P4 BRA `(.L_x_105) ;  /* 0x0000000000044947 */ /* 0x000fea0003800000 */
[----:B------:R1:W5:Y:S02]  /*50c0*/  LDG.E.U8 R7, desc[UR16][R16.64] ;  /* 0x0000001010077981 */ /* 0x000364000c1e1100 */
.L_x_105:
[----:B------:R-:W-:Y:S05]  /*50d0*/  BSYNC B1 ;  /* 0x0000000000017941 */ /* 0x000fea0003800000 */
.L_x_104:
[----:B-----5:R-:W-:Y:S01]  /*50e0*/  LOP3.LUT R7, R7, 0xff, RZ, 0xc0, !PT ;  /* 0x000000ff07077812 */ /* 0x020fe200078ec0ff */
[----:B------:R-:W-:Y:S01]  /*50f0*/  BSSY B1, `(.L_x_106) ;  /* 0x000000b000017945 */ /* 0x000fe20003800000 */
[----:B------:R-:W-:Y:S02]  /*5100*/  ISETP.LT.OR P2, PT, R33, 0x2, !P0 ;  /* 0x000000022100780c */ /* 0x000fe40004741670 */
[----:B------:R-:W-:-:S05]  /*5110*/  F2FP.F16.E4M3.UNPACK_B R7, R7 ;  /* 0x00000007ff07723e */ /* 0x000fca00020006ff */
[----:B0-----:R-:W-:Y:S01]  /*5120*/  HADD2.F32 R14, -RZ, R7.H0_H0 ;  /* 0x20000007ff0e7230 */ /* 0x001fe20000004100 */
[----:B------:R-:W-:-:S04]  /*5130*/  PRMT R7, RZ, 0x7610, R7 ;  /* 0x00007610ff077816 */ /* 0x000fc80000000007 */
[----:B------:R-:W-:-:S04]  /*5140*/  FMUL R14, R14, R9 ;  /* 0x000000090e0e7220 */ /* 0x000fc80000400000 */
[----:B------:R-:W-:-:S05]  /*5150*/  FFMA R14, R115, R8, R14 ;  /* 0x00000008730e7223 */ /* 0x000fca000000000e */
[----:B------:R-:W-:-:S05]  /*5160*/  F2FP.SATFINITE.E4M3.F32.PACK_AB_MERGE_C R15, RZ, R14, RZ ;  /* 0x0000000eff0f723e */ /* 0x000fca00048070ff */
[----:B------:R0:W-:Y:S01]  /*5170*/  @!P4 STG.E.U8 desc[UR16][R12.64], R15 ;  /* 0x0000000f0c00c986 */ /* 0x0001e2000c101110 */
[----:B------:R-:W-:Y:S05]  /*5180*/  @P2 BRA `(.L_x_107) ;  /* 0x0000000000042947 */ /* 0x000fea0003800000 */
[----:B------:R2:W5:Y:S02]  /*5190*/  LDG.E.U8 R7, desc[UR16][R16.64+0x1] ;  /* 0x0000011010077981 */ /* 0x000564000c1e1100 */
.L_x_107:
[----:B------:R-:W-:Y:S05]  /*51a0*/  BSYNC B1 ;  /* 0x0000000000017941 */ /* 0x000fea0003800000 */
.L_x_106:
[----:B-----5:R-:W-:Y:S01]  /*51b0*/  LOP3.LUT R7, R7, 0xff, RZ, 0xc0, !PT ;  /* 0x000000ff07077812 */ /* 0x020fe200078ec0ff */
[----:B------:R-:W-:Y:S01]  /*51c0*/  BSSY B1, `(.L_x_108) ;  /* 0x0000013000017945 */ /* 0x000fe20003800000 */
[----:B------:R-:W-:Y:S02]  /*51d0*/  IADD3 R35, P1, R35, 0x88, RZ ;  /* 0x0000008823237810 */ /* 0x000fe40007f3e0ff */
[----:B------:R-:W-:-:S03]  /*51e0*/  F2FP.F16.E4M3.UNPACK_B R7, R7 ;  /* 0x00000007ff07723e */ /* 0x000fc600020006ff */
[----:B------:R-:W-:Y:S01]  /*51f0*/  IMAD.X R24, RZ, RZ, R25, P1 ;  /* 0x000000ffff187224 */ /* 0x000fe200008e0619 */
[----:B------:R-:W-:Y:S01]  /*5200*/  ISETP.GE.AND P1, PT, R34, 0x89, PT ;  /* 0x000000892200780c */ /* 0x000fe20003f26270 */
[----:B------:R-:W-:Y:S02]  /*5210*/  HADD2.F32 R14, -RZ, R7.H0_H0 ;  /* 0x20000007ff0e7230 */ /* 0x000fe40000004100 */
[----:B------:R-:W-:Y:S01]  /*5220*/  IMAD R24, R24, UR6, RZ ;  /* 0x0000000618187c24 */ /* 0x000fe2000f8e02ff */
[----:B------:R-:W-:Y:S01]  /*5230*/  ISETP.LT.OR P5, PT, R33, 0x1, !P1 ;  /* 0x000000012100780c */ /* 0x000fe20004fa1670 */
[----:B------:R-:W-:-:S04]  /*5240*/  IMAD.WIDE.U32 R26, R35, UR6, R26 ;  /* 0x00000006231a7c25 */ /* 0x000fc8000f8e001a */
[----:B------:R-:W-:Y:S01]  /*5250*/  FMUL R7, R14, R9 ;  /* 0x000000090e077220 */ /* 0x000fe20000400000 */
[----:B------:R-:W-:-:S03]  /*5260*/  IMAD R35, R35, UR7, R24 ;  /* 0x0000000723237c24 */ /* 0x000fc6000f8e0218 */
[----:B------:R-:W-:Y:S01]  /*5270*/  FFMA R7, R110, R8, R7 ;  /* 0x000000086e077223 */ /* 0x000fe20000000007 */
[----:B------:R-:W-:-:S04]  /*5280*/  IADD3 R14, P4, R26, UR10, RZ ;  /* 0x0000000a1a0e7c10 */ /* 0x000fc8000ff9e0ff */
[----:B------:R-:W-:Y:S02]  /*5290*/  F2FP.SATFINITE.E4M3.F32.PACK_AB_MERGE_C R25, RZ, R7, RZ ;  /* 0x00000007ff19723e */ /* 0x000fe400048070ff */
[----:B0-----:R-:W-:Y:S02]  /*52a0*/  IADD3.X R15, R27, UR11, R35, P4, !PT ;  /* 0x0000000b1b0f7c10 */ /* 0x001fe4000a7fe423 */
[----:B------:R-:W-:Y:S01]  /*52b0*/  PRMT R7, RZ, 0x7610, R7 ;  /* 0x00007610ff077816 */ /* 0x000fe20000000007 */
[----:B------:R0:W-:Y:S01]  /*52c0*/  @!P2 STG.E.U8 desc[UR16][R12.64+0x1], R25 ;  /* 0x000001190c00a986 */ /* 0x0001e2000c101110 */
[----:B------:R-:W-:Y:S05]  /*52d0*/  @P5 BRA `(.L_x_109) ;  /* 0x0000000000045947 */ /* 0x000fea0003800000 */
[----:B------:R3:W5:Y:S02]  /*52e0*/  LDG.E.U8 R7, desc[UR16][R14.64] ;  /* 0x000000100e077981 */ /* 0x000764000c1e1100 */
.L_x_109:
[----:B------:R-:W-:Y:S05]  /*52f0*/  BSYNC B1 ;  /* 0x0000000000017941 */ /* 0x000fea0003800000 */
.L_x_108:
        /* <DEDUP_REMOVED lines=8> */
[----:B0-----:R-:W-:-:S05]  /*5380*/  F2FP.SATFINITE.E4M3.F32.PACK_AB_MERGE_C R25, RZ, R24, RZ ;  /* 0x00000018ff19723e */ /* 0x001fca00048070ff */
[----:B------:R0:W-:Y:S01]  /*5390*/  @!P5 STG.E.U8 desc[UR16][R10.64], R25 ;  /* 0x000000190a00d986 */ /* 0x0001e2000c101110 */
[----:B------:R-:W-:Y:S05]  /*53a0*/  @P2 BRA `(.L_x_111) ;  /* 0x0000000000042947 */ /* 0x000fea0003800000 */
[----:B------:R4:W5:Y:S02]  /*53b0*/  LDG.E.U8 R7, desc[UR16][R14.64+0x1] ;  /* 0x000001100e077981 */ /* 0x000964000c1e1100 */
.L_x_111:
[----:B------:R-:W-:Y:S05]  /*53c0*/  BSYNC B1 ;  /* 0x0000000000017941 */ /* 0x000fea0003800000 */
.L_x_110:
[----:B-----5:R-:W-:Y:S01]  /*53d0*/  LOP3.LUT R7, R7, 0xff, RZ, 0xc0, !PT ;  /* 0x000000ff07077812 */ /* 0x020fe200078ec0ff */
[----:B------:R-:W-:Y:S01]  /*53e0*/  BSSY B1, `(.L_x_112) ;  /* 0x000000b000017945 */ /* 0x000fe20003800000 */
[----:B------:R-:W-:Y:S02]  /*53f0*/  ISETP.LT.OR P4, PT, R33, 0x9, !P0 ;  /* 0x000000092100780c */ /* 0x000fe40004781670 */
[----:B------:R-:W-:-:S05]  /*5400*/  F2FP.F16.E4M3.UNPACK_B R7, R7 ;  /* 0x00000007ff07723e */ /* 0x000fca00020006ff */
[----:B------:R-:W-:-:S05]  /*5410*/  HADD2.F32 R24, -RZ, R7.H0_H0 ;  /* 0x20000007ff187230 */ /* 0x000fca0000004100 */
[----:B------:R-:W-:-:S04]  /*5420*/  FMUL R7, R24, R9 ;  /* 0x0000000918077220 */ /* 0x000fc80000400000 */
[----:B------:R-:W-:-:S05]  /*5430*/  FFMA R7, R108, R8, R7 ;  /* 0x000000086c077223 */ /* 0x000fca0000000007 */
[----:B0-----:R-:W-:Y:S02]  /*5440*/  F2FP.SATFINITE.E4M3.F32.PACK_AB_MERGE_C R25, RZ, R7, RZ ;  /* 0x00000007ff19723e */ /* 0x001fe400048070ff */
[----:B------:R-:W-:-:S03]  /*5450*/  PRMT R7, RZ, 0x7610, R7 ;  /* 0x00007610ff077816 */ /* 0x000fc60000000007 */
[----:B------:R0:W-:Y:S01]  /*5460*/  @!P2 STG.E.U8 desc[UR16][R10.64+0x1], R25 ;  /* 0x000001190a00a986 */ /* 0x0001e2000c101110 */
[----:B------:R-:W-:Y:S05]  /*5470*/  @P4 BRA `(.L_x_113) ;  /* 0x0000000000044947 */ /* 0x000fea0003800000 */
[----:B------:R0:W5:Y:S02]  /*5480*/  LDG.E.U8 R7, desc[UR16][R16.64+0x8] ;  /* 0x0000081010077981 */ /* 0x000164000c1e1100 */
.L_x_113:
[----:B------:R-:W-:Y:S05]  /*5490*/  BSYNC B1 ;  /* 0x0000000000017941 */ /* 0x000fea0003800000 */
.L_x_112:
        /* <DEDUP_REMOVED lines=12> */
.L_x_115:
[----:B------:R-:W-:Y:S05]  /*5560*/  BSYNC B1 ;  /* 0x0000000000017941 */ /* 0x000fea0003800000 */
.L_x_114:
        /* <DEDUP_REMOVED lines=12> */
.L_x_117:
[----:B------:R-:W-:Y:S05]  /*5630*/  BSYNC B1 ;  /* 0x0000000000017941 */ /* 0x000fea0003800000 */
.L_x_116:
        /* <DEDUP_REMOVED lines=12> */
.L_x_119:
[----:B------:R-:W-:Y:S05]  /*5700*/  BSYNC B1 ;  /* 0x0000000000017941 */ /* 0x000fea0003800000 */
.L_x_118:
        /* <DEDUP_REMOVED lines=12> */
.L_x_121:
[----:B------:R-:W-:Y:S05]  /*57d0*/  BSYNC B1 ;  /* 0x0000000000017941 */ /* 0x000fea0003800000 */
.L_x_120:
        /* <DEDUP_REMOVED lines=12> */
.L_x_123:
[----:B------:R-:W-:Y:S05]  /*58a0*/  BSYNC B1 ;  /* 0x0000000000017941 */ /* 0x000fea0003800000 */
.L_x_122:
        /* <DEDUP_REMOVED lines=12> */
.L_x_125:
[----:B------:R-:W-:Y:S05]  /*5970*/  BSYNC B1 ;  /* 0x0000000000017941 */ /* 0x000fea0003800000 */
.L_x_124:
        /* <DEDUP_REMOVED lines=12> */
.L_x_127:
[----:B------:R-:W-:Y:S05]  /*5a40*/  BSYNC B1 ;  /* 0x0000000000017941 */ /* 0x000fea0003800000 */
.L_x_126:
        /* <DEDUP_REMOVED lines=12> */
.L_x_129:
[----:B------:R-:W-:Y:S05]  /*5b10*/  BSYNC B1 ;  /* 0x0000000000017941 */ /* 0x000fea0003800000 */
.L_x_128:
        /* <DEDUP_REMOVED lines=12> */
.L_x_131:
[----:B------:R-:W-:Y:S05]  /*5be0*/  BSYNC B1 ;  /* 0x0000000000017941 */ /* 0x000fea0003800000 */
.L_x_130:
        /* <DEDUP_REMOVED lines=12> */
.L_x_133:
[----:B------:R-:W-:Y:S05]  /*5cb0*/  BSYNC B1 ;  /* 0x0000000000017941 */ /* 0x000fea0003800000 */
.L_x_132:
        /* <DEDUP_REMOVED lines=12> */
.L_x_135:
[----:B------:R-:W-:Y:S05]  /*5d80*/  BSYNC B1 ;  /* 0x0000000000017941 */ /* 0x000fea0003800000 */
.L_x_134:
        /* <DEDUP_REMOVED lines=12> */
.L_x_137:
[----:B------:R-:W-:Y:S05]  /*5e50*/  BSYNC B1 ;  /* 0x0000000000017941 */ /* 0x000fea0003800000 */
.L_x_136:
        /* <DEDUP_REMOVED lines=12> */
.L_x_139:
[----:B------:R-:W-:Y:S05]  /*5f20*/  BSYNC B1 ;  /* 0x0000000000017941 */ /* 0x000fea0003800000 */
.L_x_138:
        /* <DEDUP_REMOVED lines=12> */
.L_x_141:
[----:B------:R-:W-:Y:S05]  /*5ff0*/  BSYNC B1 ;  /* 0x0000000000017941 */ /* 0x000fea0003800000 */
.L_x_140:
        /* <DEDUP_REMOVED lines=12> */
.L_x_143:
[----:B------:R-:W-:Y:S05]  /*60c0*/  BSYNC B1 ;  /* 0x0000000000017941 */ /* 0x000fea0003800000 */
.L_x_142:
        /* <DEDUP_REMOVED lines=12> */
.L_x_145:
[----:B------:R-:W-:Y:S05]  /*6190*/  BSYNC B1 ;  /* 0x0000000000017941 */ /* 0x000fea0003800000 */
.L_x_144:
        /* <DEDUP_REMOVED lines=12> */
.L_x_147:
[----:B------:R-:W-:Y:S05]  /*6260*/  BSYNC B1 ;  /* 0x0000000000017941 */ /* 0x000fea0003800000 */
.L_x_146:
        /* <DEDUP_REMOVED lines=12> */
.L_x_149:
[----:B------:R-:W-:Y:S05]  /*6330*/  BSYNC B1 ;  /* 0x0000000000017941 */ /* 0x000fea0003800000 */
.L_x_148:
        /* <DEDUP_REMOVED lines=12> */
.L_x_151:
[----:B------:R-:W-:Y:S05]  /*6400*/  BSYNC B1 ;  /* 0x0000000000017941 */ /* 0x000fea0003800000 */
.L_x_150:
        /* <DEDUP_REMOVED lines=12> */
.L_x_153:
[----:B------:R-:W-:Y:S05]  /*64d0*/  BSYNC B1 ;  /* 0x0000000000017941 */ /* 0x000fea0003800000 */
.L_x_152:
        /* <DEDUP_REMOVED lines=12> */
.L_x_155:
[----:B------:R-:W-:Y:S05]  /*65a0*/  BSYNC B1 ;  /* 0x0000000000017941 */ /* 0x000fea0003800000 */
.L_x_154:
        /* <DEDUP_REMOVED lines=12> */
.L_x_157:
[----:B------:R-:W-:Y:S05]  /*6670*/  BSYNC B1 ;  /* 0x0000000000017941 */ /* 0x000fea0003800000 */
.L_x_156:
        /* <DEDUP_REMOVED lines=12> */
.L_x_159:
[----:B------:R-:W-:Y:S05]  /*6740*/  BSYNC B1 ;  /* 0x0000000000017941 */ /* 0x000fea0003800000 */
.L_x_158:
        /* <DEDUP_REMOVED lines=12> */
.L_x_161:
[----:B------:R-:W-:Y:S05]  /*6810*/  BSYNC B1 ;  /* 0x0000000000017941 */ /* 0x000fea0003800000 */
.L_x_160:
        /* <DEDUP_REMOVED lines=12> */
.L_x_163:
[----:B------:R-:W-:Y:S05]  /*68e0*/  BSYNC B1 ;  /* 0x0000000000017941 */ /* 0x000fea0003800000 */
.L_x_162:
[----:B-----5:R-:W-:Y:S01]  /*68f0*/  LOP3.LUT R7, R7, 0xff, RZ, 0xc0, !PT ;  /* 0x000000ff07077812 */ /* 0x020fe200078ec0ff */
[----:B------:R-:W-:Y:S01]  /*6900*/  BSSY B1, `(.L_x_164) ;  /* 0x000000b000017945 */ /* 0x000fe20003800000 */
[----:B------:R-:W-:Y:S02]  /*6910*/  ISETP.LT.OR P2, PT, R33, 0x39, !P1 ;  /* 0x000000392100780c */ /* 0x000fe40004f41670 */
[----:B------:R-:W-:-:S05]  /*6920*/  F2FP.F16.E4M3.UNPACK_B R7, R7 ;  /* 0x00000007ff07723e */ /* 0x000fca00020006ff */
[----:B012---:R-:W-:-:S05]  /*6930*/  HADD2.F32 R16, -RZ, R7.H0_H0 ;  /* 0x20000007ff107230 */ /* 0x007fca0000004100 */
[----:B------:R-:W-:-:S04]  /*6940*/  FMUL R7, R16, R9 ;  /* 0x0000000910077220 */ /* 0x000fc80000400000 */
[----:B------:R-:W-:-:S05]  /*6950*/  FFMA R7, R18, R8, R7 ;  /* 0x0000000812077223 */ /* 0x000fca0000000007 */
[----:B------:R-:W-:Y:S02]  /*6960*/  F2FP.SATFINITE.E4M3.F32.PACK_AB_MERGE_C R17, RZ, R7, RZ ;  /* 0x00000007ff11723e */ /* 0x000fe400048070ff */
[----:B------:R-:W-:-:S03]  /*6970*/  PRMT R7, RZ, 0x7610, R7 ;  /* 0x00007610ff077816 */ /* 0x000fc60000000007 */
[----:B------:R0:W-:Y:S01]  /*6980*/  @!P0 STG.E.U8 desc[UR16][R12.64+0x39], R17 ;  /* 0x000039110c008986 */ /* 0x0001e2000c101110 */
[----:B------:R-:W-:Y:S05]  /*6990*/  @P2 BRA `(.L_x_165) ;  /* 0x0000000000042947 */ /* 0x000fea0003800000 */
[----:B------:R1:W5:Y:S02]  /*69a0*/  LDG.E.U8 R7, desc[UR16][R14.64+0x38] ;  /* 0x000038100e077981 */ /* 0x000364000c1e1100 */
.L_x_165:
[----:B------:R-:W-:Y:S05]  /*69b0*/  BSYNC B1 ;  /* 0x0000000000017941 */ /* 0x000fea0003800000 */
.L_x_164:
        /* <DEDUP_REMOVED lines=12> */
.L_x_167:
[----:B------:R-:W-:Y:S05]  /*6a80*/  BSYNC B1 ;  /* 0x0000000000017941 */ /* 0x000fea0003800000 */
.L_x_166:
[----:B------:R-:W-:Y:S05]  /*6a90*/  @P1 BRA `(.L_x_168) ;  /* 0x0000001000301947 */ /* 0x000fea0003800000 */
[----:B-----5:R-:W-:-:S04]  /*6aa0*/  LOP3.LUT R7, R7, 0xff, RZ, 0xc0, !PT ;  /* 0x000000ff07077812 */ /* 0x020fc800078ec0ff */
[----:B------:R-:W-:-:S05]  /*6ab0*/  F2FP.F16.E4M3.UNPACK_B R7, R7 ;  /* 0x00000007ff07723e */ /* 0x000fca00020006ff */
[----:B------:R-:W-:-:S05]  /*6ac0*/  HADD2.F32 R12, -RZ, R7.H0_H0 ;  /* 0x20000007ff0c7230 */ /* 0x000fca0000004100 */
[----:B------:R-:W-:-:S04]  /*6ad0*/  FMUL R7, R12, R9 ;  /* 0x000000090c077220 */ /* 0x000fc80000400000 */
[----:B------:R-:W-:-:S05]  /*6ae0*/  FFMA R7, R20, R8, R7 ;  /* 0x0000000814077223 */ /* 0x000fca0000000007 */
[----:B------:R-:W-:-:S05]  /*6af0*/  F2FP.SATFINITE.E4M3.F32.PACK_AB_MERGE_C R7, RZ, R7, RZ ;  /* 0x00000007ff07723e */ /* 0x000fca00048070ff */
[----:B------:R0:W-:Y:S01]  /*6b00*/  STG.E.U8 desc[UR16][R10.64+0x39], R7 ;  /* 0x000039070a007986 */ /* 0x0001e2000c101110 */
[----:B------:R-:W-:Y:S05]  /*6b10*/  BRA `(.L_x_168) ;  /* 0x0000001000107947 */ /* 0x000fea0003800000 */
.L_x_39:
[C---:B------:R-:W-:Y:S01]  /*6b20*/  ISETP.GE.AND P0, PT, R34.reuse, 0x1, PT ;  /* 0x000000012200780c */ /* 0x040fe20003f06270 */
[-C--:B--2---:R-:W-:Y:S01]  /*6b30*/  FMUL R147, R147, R8.reuse ;  /* 0x0000000893937220 */ /* 0x084fe20000400000 */
[----:B------:R-:W-:Y:S01]  /*6b40*/  ISETP.GE.AND P2, PT, R34, 0x9, PT ;  /* 0x000000092200780c */ /* 0x000fe20003f46270 */
[-C--:B------:R-:W-:Y:S01]  /*6b50*/  FMUL R142, R142, R8.reuse ;  /* 0x000000088e8e7220 */ /* 0x080fe20000400000 */
[----:B------:R-:W-:Y:S01]  /*6b60*/  ISETP.LT.OR P1, PT, R33, 0x1, !P0 ;  /* 0x000000012100780c */ /* 0x000fe20004721670 */
[-C--:B------:R-:W-:Y:S01]  /*6b70*/  FMUL R145, R145, R8.reuse ;  /* 0x0000000891917220 */ /* 0x080fe20000400000 */
[----:B------:R-:W-:Y:S01]  /*6b80*/  F2FP.SATFINITE.E4M3.F32.PACK_AB_MERGE_C R147, RZ, R147, RZ ;  /* 0x00000093ff93723e */ /* 0x000fe200048070ff */
[-C--:B------:R-:W-:Y:S01]  /*6b90*/  FMUL R140, R140, R8.reuse ;  /* 0x000000088c8c7220 */ /* 0x080fe20000400000 */
[----:B------:R-:W-:Y:S01]  /*6ba0*/  ISETP.LT.OR P4, PT, R33, 0x2, !P0 ;  /* 0x000000022100780c */ /* 0x000fe20004781670 */
[-C--:B------:R-:W-:Y:S01]  /*6bb0*/  FMUL R143, R143, R8.reuse ;  /* 0x000000088f8f7220 */ /* 0x080fe20000400000 */
[C---:B------:R-:W-:Y:S01]  /*6bc0*/  ISETP.LT.OR P5, PT, R33.reuse, 0x1, !P2 ;  /* 0x000000012100780c */ /* 0x040fe200057a1670 */
[-C--:B------:R-:W-:Y:S01]  /*6bd0*/  FMUL R138, R138, R8.reuse ;  /* 0x000000088a8a7220 */ /* 0x080fe20000400000 */
[----:B------:R-:W-:Y:S01]  /*6be0*/  ISETP.LT.OR P6, PT, R33, 0x2, !P2 ;  /* 0x000000022100780c */ /* 0x000fe200057c1670 */
[----:B------:R-:W-:Y:S01]  /*6bf0*/  FMUL R141, R141, R8 ;  /* 0x000000088d8d7220 */ /* 0x000fe20000400000 */
[----:B------:R-:W-:Y:S01]  /*6c00*/  F2FP.SATFINITE.E4M3.F32.PACK_AB_MERGE_C R7, RZ, R142, RZ ;  /* 0x0000008eff07723e */ /* 0x000fe200048070ff */
[-C--:B------:R-:W-:Y:S01]  /*6c10*/  FMUL R136, R136, R8.reuse ;  /* 0x0000000888887220 */ /* 0x080fe20000400000 */
[----:B------:R-:W-:Y:S01]  /*6c20*/  F2FP.SATFINITE.E4M3.F32.PACK_AB_MERGE_C R145, RZ, R145, RZ ;  /* 0x00000091ff91723e */ /* 0x000fe200048070ff */
[----:B------:R-:W-:Y:S01]  /*6c30*/  @!P1 STG.E.U8 desc[UR16][R16.64], R147 ;  /* 0x0000009310009986 */ /* 0x000fe2000c101110 */
[----:B------:R-:W-:Y:S01]  /*6c40*/  ISETP.LT.OR P1, PT, R33, 0x9, !P0 ;  /* 0x000000092100780c */ /* 0x000fe20004721670 */
[----:B------:R-:W-:Y:S01]  /*6c50*/  FMUL R139, R139, R8 ;  /* 0x000000088b8b7220 */ /* 0x000fe20000400000 */
[----:B------:R-:W-:Y:S01]  /*6c60*/  F2FP.SATFINITE.E4M3.F32.PACK_AB_MERGE_C R25, RZ, R140, RZ ;  /* 0x0000008cff19723e */ /* 0x000fe200048070ff */
[----:B------:R0:W-:Y:S01]  /*6c70*/  @!P4 STG.E.U8 desc[UR16][R16.64+0x1], R7 ;  /* 0x000001071000c986 */ /* 0x0001e2000c101110 */
[----:B------:R-:W-:Y:S01]  /*6c80*/  F2FP.SATFINITE.E4M3.F32.PACK_AB_MERGE_C R143, RZ, R143, RZ ;  /* 0x0000008fff8f723e */ /* 0x000fe200048070ff */
[-C--:B------:R-:W-:Y:S01]  /*6c90*/  FMUL R134, R134, R8.reuse ;  /* 0x0000000886867220 */ /* 0x080fe20000400000 */
[C---:B------:R-:W-:Y:S01]  /*6ca0*/  ISETP.LT.OR P4, PT, R33.reuse, 0xa, !P0 ;  /* 0x0000000a2100780c */ /* 0x040fe20004781670 */
[----:B------:R-:W-:Y:S01]  /*6cb0*/  @!P5 STG.E.U8 desc[UR16][R14.64], R145 ;  /* 0x000000910e00d986 */ /* 0x000fe2000c101110 */
[----:B------:R-:W-:Y:S01]  /*6cc0*/  ISETP.LT.OR P5, PT, R33, 0x9, !P2 ;  /* 0x000000092100780c */ /* 0x000fe200057a1670 */
[-C--:B------:R-:W-:Y:S01]  /*6cd0*/  FMUL R137, R137, R8.reuse ;  /* 0x0000000889897220 */ /* 0x080fe20000400000 */
[----:B------:R-:W-:Y:S01]  /*6ce0*/  F2FP.SATFINITE.E4M3.F32.PACK_AB_MERGE_C R141, RZ, R141, RZ ;  /* 0x0000008dff8d723e */ /* 0x000fe200048070ff */
[----:B------:R1:W-:Y:S01]  /*6cf0*/  @!P6 STG.E.U8 desc[UR16][R14.64+0x1], R25 ;  /* 0x000001190e00e986 */ /* 0x0003e2000c101110 */
[C---:B------:R-:W-:Y:S01]  /*6d00*/  ISETP.LT.OR P6, PT, R33.reuse, 0xa, !P2 ;  /* 0x0000000a2100780c */ /* 0x040fe200057c1670 */
[-C--:B------:R-:W-:Y:S01]  /*6d10*/  FMUL R132, R132, R8.reuse ;  /* 0x0000000884847220 */ /* 0x080fe20000400000 */
[----:B------:R-:W-:Y:S01]  /*6d20*/  F2FP.SATFINITE.E4M3.F32.PACK_AB_MERGE_C R139, RZ, R139, RZ ;  /* 0x0000008bff8b723e */ /* 0x000fe200048070ff */
[----:B------:R-:W-:Y:S01]  /*6d30*/  @!P1 STG.E.U8 desc[UR16][R16.64+0x8], R143 ;  /* 0x0000088f10009986 */ /* 0x000fe2000c101110 */
[----:B------:R-:W-:Y:S01]  /*6d40*/  ISETP.LT.OR P1, PT, R33, 0x11, !P0 ;  /* 0x000000112100780c */ /* 0x000fe20004721670 */
[----:B------:R-:W-:Y:S01]  /*6d50*/  FMUL R135, R135, R8 ;  /* 0x0000000887877220 */ /* 0x000fe20000400000 */
[----:B0-----:R-:W-:Y:S01]  /*6d60*/  F2FP.SATFINITE.E4M3.F32.PACK_AB_MERGE_C R7, RZ, R138, RZ ;  /* 0x0000008aff07723e */ /* 0x001fe200048070ff */
[-C--:B------:R-:W-:Y:S01]  /*6d70*/  FMUL R130, R130, R8.reuse ;  /* 0x0000000882827220 */ /* 0x080fe20000400000 */
[----:B------:R-:W-:Y:S01]  /*6d80*/  F2FP.SATFINITE.E4M3.F32.PACK_AB_MERGE_C R137, RZ, R137, RZ ;  /* 0x00000089ff89723e */ /* 0x000fe200048070ff */
[----:B------:R-:W-:Y:S01]  /*6d90*/  FMUL R133, R133, R8 ;  /* 0x0000000885857220 */ /* 0x000fe20000400000 */
[----:B------:R-:W-:Y:S01]  /*6da0*/  F2FP.SATFINITE.E4M3.F32.PACK_AB_MERGE_C R135, RZ, R135, RZ ;  /* 0x00000087ff87723e */ /* 0x000fe200048070ff */
[----:B------:R0:W-:Y:S01]  /*6db0*/  @!P4 STG.E.U8 desc[UR16][R16.64+0x9], R7 ;  /* 0x000009071000c986 */ /* 0x0001e2000c101110 */
[----:B-1----:R-:W-:Y:S01]  /*6dc0*/  F2FP.SATFINITE.E4M3.F32.PACK_AB_MERGE_C R25, RZ, R136, RZ ;  /* 0x00000088ff19723e */ /* 0x002fe200048070ff */
        /* <DEDUP_REMOVED lines=15> */
[-C--:B------:R-:W-:Y:S01]  /*6ec0*/  FMUL R127, R127, R8.reuse ;  /* 0x000000087f7f7220 */ /* 0x080fe20000400000 */
[----:B------:R-:W-:Y:S01]  /*6ed0*/  FMUL R122, R122, R8 ;  /* 0x000000087a7a7220 */ /* 0x000fe20000400000 */
[----:B------:R-:W-:Y:S01]  /*6ee0*/  F2FP.SATFINITE.E4M3.F32.PACK_AB_MERGE_C R129, RZ, R129, RZ ;  /* 0x00000081ff81723e */ /* 0x000fe200048070ff */
[----:B------:R0:W-:Y:S01]  /*6ef0*/  @!P4 STG.E.U8 desc[UR16][R16.64+0x11], R7 ;  /* 0x000011071000c986 */ /* 0x0001e2000c101110 */
[----:B-1----:R-:W-:Y:S01]  /*6f00*/  F2FP.SATFINITE.E4M3.F32.PACK_AB_MERGE_C R25, RZ, R132, RZ ;  /* 0x00000084ff19723e */ /* 0x002fe200048070ff */
[-C--:B------:R-:W-:Y:S01]  /*6f10*/  FMUL R125, R125, R8.reuse ;  /* 0x000000087d7d7220 */ /* 0x080fe20000400000 */
[C---:B------:R-:W-:Y:S01]  /*6f20*/  ISETP.LT.OR P4, PT, R33.reuse, 0x1a, !P0 ;  /* 0x0000001a2100780c */ /* 0x040fe20004781670 */
[----:B------:R-:W-:Y:S01]  /*6f30*/  @!P5 STG.E.U8 desc[UR16][R14.64+0x10], R137 ;  /* 0x000010890e00d986 */ /* 0x000fe2000c101110 */
[C---:B------:R-:W-:Y:S01]  /*6f40*/  ISETP.LT.OR P5, PT, R33.reuse, 0x19, !P2 ;  /* 0x000000192100780c */ /* 0x040fe200057a1670 */
[-C--:B------:R-:W-:Y:S01]  /*6f50*/  FMUL R120, R120, R8.reuse ;  /* 0x0000000878787220 */ /* 0x080fe20000400000 */
[----:B------:R-:W-:Y:S01]  /*6f60*/  F2FP.SATFINITE.E4M3.F32.PACK_AB_MERGE_C R127, RZ, R127, RZ ;  /* 0x0000007fff7f723e */ /* 0x000fe200048070ff */
[----:B------:R1:W-:Y:S01]  /*6f70*/  @!P6 STG.E.U8 desc[UR16][R14.64+0x11], R25 ;  /* 0x000011190e00e986 */ /* 0x0003e2000c101110 */
[----:B------:R-:W-:Y:S01]  /*6f80*/  ISETP.LT.OR P6, PT, R33, 0x1a, !P2 ;  /* 0x0000001a2100780c */ /* 0x000fe200057c1670 */
        /* <DEDUP_REMOVED lines=8> */
[-C--:B------:R-:W-:Y:S01]  /*7010*/  FMUL R116, R116, R8.reuse ;  /* 0x0000000874747220 */ /* 0x080fe20000400000 */
[----:B------:R-:W-:Y:S01]  /*7020*/  FMUL R114, R114, R8 ;  /* 0x0000000872727220 */ /* 0x000fe20000400000 */
[----:B-1----:R-:W-:Y:S01]  /*7030*/  F2FP.SATFINITE.E4M3.F32.PACK_AB_MERGE_C R25, RZ, R128, RZ ;  /* 0x00000080ff19723e */ /* 0x002fe200048070ff */
[----:B------:R0:W-:Y:S01]  /*7040*/  @!P4 STG.E.U8 desc[UR16][R16.64+0x19], R7 ;  /* 0x000019071000c986 */ /* 0x0001e2000c101110 */
[----:B------:R-:W-:Y:S01]  /*7050*/  ISETP.LT.OR P4, PT, R33, 0x22, !P0 ;  /* 0x000000222100780c */ /* 0x000fe20004781670 */
[-C--:B------:R-:W-:Y:S01]  /*7060*/  FMUL R119, R119, R8.reuse ;  /* 0x0000000877777220 */ /* 0x080fe20000400000 */
[----:B------:R-:W-:Y:S01]  /*7070*/  F2FP.SATFINITE.E4M3.F32.PACK_AB_MERGE_C R121, RZ, R121, RZ ;  /* 0x00000079ff79723e */ /* 0x000fe200048070ff */
[----:B------:R-:W-:Y:S01]  /*7080*/  @!P5 STG.E.U8 desc[UR16][R14.64+0x18], R133 ;  /* 0x000018850e00d986 */ /* 0x000fe2000c101110 */
[----:B------:R-:W-:Y:S01]  /*7090*/  ISETP.LT.OR P5, PT, R33, 0x21, !P2 ;  /* 0x000000212100780c */ /* 0x000fe200057a1670 */
[----:B------:R-:W-:Y:S01]  /*70a0*/  FMUL R117, R117, R8 ;  /* 0x0000000875757220 */ /* 0x000fe20000400000 */
[----:B------:R-:W-:Y:S01]  /*70b0*/  F2FP.SATFINITE.E4M3.F32.PACK_AB_MERGE_C R27, RZ, R114, RZ ;  /* 0x00000072ff1b723e */ /* 0x000fe200048070ff */
[----:B------:R1:W-:Y:S01]  /*70c0*/  @!P6 STG.E.U8 desc[UR16][R14.64+0x19], R25 ;  /* 0x000019190e00e986 */ /* 0x0003e2000c101110 */
[----:B------:R-:W-:Y:S01]  /*70d0*/  ISETP.LT.OR P6, PT, R33, 0x22, !P2 ;  /* 0x000000222100780c */ /* 0x000fe200057c1670 */
[-C--:B------:R-:W-:Y:S01]  /*70e0*/  FMUL R112, R112, R8.reuse ;  /* 0x0000000870707220 */ /* 0x080fe20000400000 */
[-C--:B------:R-:W-:Y:S01]  /*70f0*/  FMUL R115, R115, R8.reuse ;  /* 0x0000000873737220 */ /* 0x080fe20000400000 */
        /* <DEDUP_REMOVED lines=39> */
[-C--:B------:R-:W-:Y:S01]  /*7370*/  FMUL R103, R103, R8.reuse ;  /* 0x0000000867677220 */ /* 0x080fe20000400000 */
[----:B------:R-:W-:Y:S01]  /*7380*/  @!P1 STG.E.U8 desc[UR16][R16.64+0x30], R123 ;  /* 0x0000307b10009986 */ /* 0x000fe2000c101110 */
[----:B------:R-:W-:Y:S01]  /*7390*/  ISETP.LT.OR P1, PT, R33, 0x39, !P0 ;  /* 0x000000392100780c */ /* 0x000fe20004721670 */
[-C--:B------:R-:W-:Y:S01]  /*73a0*/  FMUL R101, R101, R8.reuse ;  /* 0x0000000865657220 */ /* 0x080fe20000400000 */
[----:B------:R-:W-:Y:S01]  /*73b0*/  ISETP.LT.OR P0, PT, R33, 0x3a, !P0 ;  /* 0x0000003a2100780c */ /* 0x000fe20004701670 */
[----:B------:R-:W-:Y:S01]  /*73c0*/  FMUL R96, R96, R8 ;  /* 0x0000000860607220 */ /* 0x000fe20000400000 */
[----:B0-----:R-:W-:Y:S01]  /*73d0*/  F2FP.SATFINITE.E4M3.F32.PACK_AB_MERGE_C R7, RZ, R118, RZ ;  /* 0x00000076ff07723e */ /* 0x001fe200048070ff */
[-C--:B------:R-:W-:Y:S01]  /*73e0*/  FMUL R94, R94, R8.reuse ;  /* 0x000000085e5e7220 */ /* 0x080fe20000400000 */
[----:B------:R-:W-:Y:S01]  /*73f0*/  F2FP.SATFINITE.E4M3.F32.PACK_AB_MERGE_C R105, RZ, R105, RZ ;  /* 0x00000069ff69723e */ /* 0x000fe200048070ff */
[----:B------:R-:W-:Y:S01]  /*7400*/  FMUL R97, R97, R8 ;  /* 0x0000000861617220 */ /* 0x000fe20000400000 */
[----:B-1----:R-:W-:Y:S01]  /*7410*/  F2FP.SATFINITE.E4M3.F32.PACK_AB_MERGE_C R25, RZ, R116, RZ ;  /* 0x00000074ff19723e */ /* 0x002fe200048070ff */
[----:B------:R0:W-:Y:S01]  /*7420*/  @!P4 STG.E.U8 desc[UR16][R16.64+0x31], R7 ;  /* 0x000031071000c986 */ /* 0x0001e2000c101110 */
[----:B------:R-:W-:Y:S01]  /*7430*/  ISETP.LT.OR P4, PT, R33, 0x39, !P2 ;  /* 0x000000392100780c */ /* 0x000fe20005781670 */
[-C--:B------:R-:W-:Y:S01]  /*7440*/  FMUL R99, R99, R8.reuse ;  /* 0x0000000863637220 */ /* 0x080fe20000400000 */
[----:B------:R-:W-:Y:S01]  /*7450*/  ISETP.LT.OR P2, PT, R33, 0x3a, !P2 ;  /* 0x0000003a2100780c */ /* 0x000fe20005741670 */
[----:B------:R-:W-:Y:S01]  /*7460*/  @!P5 STG.E.U8 desc[UR16][R14.64+0x30], R121 ;  /* 0x000030790e00d986 */ /* 0x000fe2000c101110 */
[----:B------:R-:W-:Y:S01]  /*7470*/  F2FP.SATFINITE.E4M3.F32.PACK_AB_MERGE_C R103, RZ, R103, RZ ;  /* 0x00000067ff67723e */ /* 0x000fe200048070ff */
[-C--:B------:R-:W-:Y:S01]  /*7480*/  FMUL R92, R92, R8.reuse ;  /* 0x000000085c5c7220 */ /* 0x080fe20000400000 */
[----:B------:R-:W-:Y:S01]  /*7490*/  F2FP.SATFINITE.E4M3.F32.PACK_AB_MERGE_C R101, RZ, R101, RZ ;  /* 0x00000065ff65723e */ /* 0x000fe200048070ff */
[----:B------:R-:W-:Y:S01]  /*74a0*/  @!P6 STG.E.U8 desc[UR16][R14.64+0x31], R25 ;  /* 0x000031190e00e986 */ /* 0x000fe2000c101110 */
[----:B------:R-:W-:Y:S01]  /*74b0*/  F2FP.SATFINITE.E4M3.F32.PACK_AB_MERGE_C R97, RZ, R97, RZ ;  /* 0x00000061ff61723e */ /* 0x000fe200048070ff */
[-C--:B------:R-:W-:Y:S01]  /*74c0*/  FMUL R88, R88, R8.reuse ;  /* 0x0000000858587220 */ /* 0x080fe20000400000 */
[-C--:B------:R-:W-:Y:S01]  /*74d0*/  FMUL R95, R95, R8.reuse ;  /* 0x000000085f5f7220 */ /* 0x080fe20000400000 */
[----:B------:R-:W-:Y:S01]  /*74e0*/  @!P0 STG.E.U8 desc[UR16][R16.64+0x39], R27 ;  /* 0x0000391b10008986 */ /* 0x000fe2000c101110 */
[----:B------:R-:W-:Y:S01]  /*74f0*/  ISETP.GE.AND P0, PT, R34, 0x81, PT ;  /* 0x000000812200780c */ /* 0x000fe20003f06270 */
[----:B------:R-:W-:Y:S01]  /*7500*/  FMUL R93, R93, R8 ;  /* 0x000000085d5d7220 */ /* 0x000fe20000400000 */
[----:B0-----:R-:W-:Y:S01]  /*7510*/  F2FP.SATFINITE.E4M3.F32.PACK_AB_MERGE_C R7, RZ, R112, RZ ;  /* 0x00000070ff07723e */ /* 0x001fe200048070ff */
[----:B------:R0:W-:Y:S01]  /*7520*/  @!P1 STG.E.U8 desc[UR16][R16.64+0x38], R119 ;  /* 0x0000387710009986 */ /* 0x0001e2000c101110 */
[C---:B------:R-:W-:Y:S01]  /*7530*/  ISETP.LT.OR P6, PT, R33.reuse, 0x1, !P0 ;  /* 0x000000012100780c */ /* 0x040fe200047c1670 */
[-C--:B------:R-:W-:Y:S01]  /*7540*/  FMUL R90, R90, R8.reuse ;  /* 0x000000085a5a7220 */ /* 0x080fe20000400000 */
[----:B------:R-:W-:Y:S01]  /*7550*/  ISETP.LT.OR P5, PT, R33, 0x2, !P0 ;  /* 0x000000022100780c */ /* 0x000fe200047a1670 */
[----:B------:R-:W-:Y:S01]  /*7560*/  @!P4 STG.E.U8 desc[UR16][R14.64+0x38], R117 ;  /* 0x000038750e00c986 */ /* 0x000fe2000c101110 */
[----:B------:R-:W-:Y:S01]  /*7570*/  ISETP.GE.AND P1, PT, R34, 0x89, PT ;  /* 0x000000892200780c */ /* 0x000fe20003f26270 */
[-C--:B------:R-:W-:Y:S01]  /*7580*/  FMUL R23, R23, R8.reuse ;  /* 0x0000000817177220 */ /* 0x080fe20000400000 */
[----:B------:R-:W-:Y:S01]  /*7590*/  F2FP.SATFINITE.E4M3.F32.PACK_AB_MERGE_C R99, RZ, R99, RZ ;  /* 0x00000063ff63723e */ /* 0x000fe200048070ff */
[----:B------:R1:W-:Y:S01]  /*75a0*/  @!P2 STG.E.U8 desc[UR16][R14.64+0x39], R7 ;  /* 0x000039070e00a986 */ /* 0x0003e2000c101110 */
[----:B------:R-:W-:Y:S01]  /*75b0*/  ISETP.LT.OR P4, PT, R33, 0x1, !P1 ;  /* 0x000000012100780c */ /* 0x000fe20004f81670 */
[-C--:B------:R-:W-:Y:S01]  /*75c0*/  FMUL R91, R91, R8.reuse ;  /* 0x000000085b5b7220 */ /* 0x080fe20000400000 */
[----:B------:R-:W-:Y:S01]  /*75d0*/  ISETP.LT.OR P2, PT, R33, 0xa, !P0 ;  /* 0x0000000a2100780c */ /* 0x000fe20004741670 */
[----:B------:R-:W-:Y:S01]  /*75e0*/  FMUL R89, R89, R8 ;  /* 0x0000000859597220 */ /* 0x000fe20000400000 */
[----:B0-----:R-:W-:Y:S01]  /*75f0*/  F2FP.SATFINITE.E4M3.F32.PACK_AB_MERGE_C R17, RZ, R110, RZ ;  /* 0x0000006eff11723e */ /* 0x001fe200048070ff */
[----:B------:R-:W-:Y:S01]  /*7600*/  @!P6 STG.E.U8 desc[UR16][R12.64], R115 ;  /* 0x000000730c00e986 */ /* 0x000fe2000c101110 */
[C---:B------:R-:W-:Y:S01]  /*7610*/  ISETP.LT.OR P6, PT, R33.reuse, 0x2, !P1 ;  /* 0x000000022100780c */ /* 0x040fe20004fc1670 */
[-C--:B------:R-:W-:Y:S01]  /*7620*/  FMUL R22, R22, R8.reuse ;  /* 0x0000000816167220 */ /* 0x080fe20000400000 */
[----:B------:R-:W-:Y:S01]  /*7630*/  F2FP.SATFINITE.E4M3.F32.PACK_AB_MERGE_C R95, RZ, R95, RZ ;  /* 0x0000005fff5f723e */ /* 0x000fe200048070ff */
[----:B------:R-:W-:Y:S01]  /*7640*/  @!P5 STG.E.U8 desc[UR16][R12.64+0x1], R17 ;  /* 0x000001110c00d986 */ /* 0x000fe2000c101110 */
[----:B------:R-:W-:Y:S01]  /*7650*/  ISETP.LT.OR P5, PT, R33, 0x9, !P0 ;  /* 0x000000092100780c */ /* 0x000fe200047a1670 */
[----:B------:R-:W-:Y:S01]  /*7660*/  FMUL R19, R19, R8 ;  /* 0x0000000813137220 */ /* 0x000fe20000400000 */
[----:B-1----:R-:W-:Y:S01]  /*7670*/  F2FP.SATFINITE.E4M3.F32.PACK_AB_MERGE_C R7, RZ, R108, RZ ;  /* 0x0000006cff07723e */ /* 0x002fe200048070ff */
[----:B------:R-:W-:Y:S01]  /*7680*/  @!P4 STG.E.U8 desc[UR16][R10.64], R113 ;  /* 0x000000710a00c986 */ /* 0x000fe2000c101110 */
[----:B------:R-:W-:Y:S01]  /*7690*/  F2FP.SATFINITE.E4M3.F32.PACK_AB_MERGE_C R15, RZ, R106, RZ ;  /* 0x0000006aff0f723e */ /* 0x000fe200048070ff */
[-C--:B------:R-:W-:Y:S01]  /*76a0*/  FMUL R18, R18, R8.reuse ;  /* 0x0000000812127220 */ /* 0x080fe20000400000 */
[----:B------:R-:W-:Y:S01]  /*76b0*/  ISETP.LT.OR P4, PT, R33, 0x9, !P1 ;  /* 0x000000092100780c */ /* 0x000fe20004f81670 */
[-C--:B------:R-:W-:Y:S01]  /*76c0*/  FMUL R21, R21, R8.reuse ;  /* 0x0000000815157220 */ /* 0x080fe20000400000 */
[----:B------:R-:W-:Y:S01]  /*76d0*/  F2FP.SATFINITE.E4M3.F32.PACK_AB_MERGE_C R93, RZ, R93, RZ ;  /* 0x0000005dff5d723e */ /* 0x000fe200048070ff */
[----:B------:R0:W-:Y:S01]  /*76e0*/  @!P6 STG.E.U8 desc[UR16][R10.64+0x1], R7 ;  /* 0x000001070a00e986 */ /* 0x0001e2000c101110 */
[C---:B------:R-:W-:Y:S01]  /*76f0*/  ISETP.LT.OR P6, PT, R33.reuse, 0xa, !P1 ;  /* 0x0000000a2100780c */ /* 0x040fe20004fc1670 */
[----:B------:R-:W-:Y:S01]  /*7700*/  FMUL R20, R20, R8 ;  /* 0x0000000814147220 */ /* 0x000fe20000400000 */
[----:B------:R-:W-:Y:S01]  /*7710*/  F2FP.SATFINITE.E4M3.F32.PACK_AB_MERGE_C R23, RZ, R23, RZ ;  /* 0x00000017ff17723e */ /* 0x000fe200048070ff */
[----:B------:R1:W-:Y:S01]  /*7720*/  @!P2 STG.E.U8 desc[UR16][R12.64+0x9], R15 ;  /* 0x0000090f0c00a986 */ /* 0x0003e2000c101110 */
[----:B------:R-:W-:-:S02]  /*7730*/  ISETP.LT.OR P2, PT, R33, 0x12, !P0 ;  /* 0x000000122100780c */ /* 0x000fc40004741670 */
[----:B------:R-:W-:Y:S01]  /*7740*/  F2FP.SATFINITE.E4M3.F32.PACK_AB_MERGE_C R91, RZ, R91, RZ ;  /* 0x0000005bff5b723e */ /* 0x000fe200048070ff */
[----:B------:R-:W-:Y:S01]  /*7750*/  @!P5 STG.E.U8 desc[UR16][R12.64+0x8], R109 ;  /* 0x0000086d0c00d986 */ /* 0x000fe2000c101110 */
[C---:B------:R-:W-:Y:S02]  /*7760*/  ISETP.LT.OR P5, PT, R33.reuse, 0x11, !P0 ;  /* 0x000000112100780c */ /* 0x040fe400047a1670 */
[----:B------:R-:W-:Y:S01]  /*7770*/  F2FP.SATFINITE.E4M3.F32.PACK_AB_MERGE_C R89, RZ, R89, RZ ;  /* 0x00000059ff59723e */ /* 0x000fe200048070ff */
[----:B------:R-:W-:Y:S01]  /*7780*/  @!P4 STG.E.U8 desc[UR16][R10.64+0x8], R111 ;  /* 0x0000086f0a00c986 */ /* 0x000fe2000c101110 */
[----:B0-----:R-:W-:Y:S02]  /*7790*/  F2FP.SATFINITE.E4M3.F32.PACK_AB_MERGE_C R7, RZ, R104, RZ ;  /* 0x00000068ff07723e */ /* 0x001fe400048070ff */
[C---:B------:R-:W-:Y:S02]  /*77a0*/  ISETP.LT.OR P4, PT, R33.reuse, 0x11, !P1 ;  /* 0x000000112100780c */ /* 0x040fe40004f81670 */
[----:B-1----:R-:W-:Y:S01]  /*77b0*/  F2FP.SATFINITE.E4M3.F32.PACK_AB_MERGE_C R15, RZ, R100, RZ ;  /* 0x00000064ff0f723e */ /* 0x002fe200048070ff */
[----:B------:R0:W-:Y:S01]  /*77c0*/  @!P6 STG.E.U8 desc[UR16][R10.64+0x9], R7 ;  /* 0x000009070a00e986 */ /* 0x0001e2000c101110 */
[----:B------:R-:W-:-:S02]  /*77d0*/  ISETP.LT.OR P6, PT, R33, 0x12, !P1 ;  /* 0x000000122100780c */ /* 0x000fc40004fc1670 */
[----:B------:R-:W-:Y:S01]  /*77e0*/  F2FP.SATFINITE.E4M3.F32.PACK_AB_MERGE_C R19, RZ, R19, RZ ;  /* 0x00000013ff13723e */ /* 0x000fe200048070ff */
[----:B------:R1:W-:Y:S01]  /*77f0*/  @!P2 STG.E.U8 desc[UR16][R12.64+0x11], R15 ;  /* 0x0000110f0c00a986 */ /* 0x0003e2000c101110 */
[C---:B------:R-:W-:Y:S02]  /*7800*/  ISETP.LT.OR P2, PT, R33.reuse, 0x1a, !P0 ;  /* 0x0000001a2100780c */ /* 0x040fe40004741670 */
[----:B------:R-:W-:Y:S01]  /*7810*/  F2FP.SATFINITE.E4M3.F32.PACK_AB_MERGE_C R21, RZ, R21, RZ ;  /* 0x00000015ff15723e */ /* 0x000fe200048070ff */
[----:B------:R-:W-:Y:S01]  /*7820*/  @!P5 STG.E.U8 desc[UR16][R12.64+0x10], R107 ;  /* 0x0000106b0c00d986 */ /* 0x000fe2000c101110 */
[----:B------:R-:W-:Y:S02]  /*7830*/  ISETP.LT.OR P5, PT, R33, 0x19, !P0 ;  /* 0x000000192100780c */ /* 0x000fe400047a1670 */
[----:B------:R-:W-:Y:S01]  /*7840*/  F2FP.SATFINITE.E4M3.F32.PACK_AB_MERGE_C R17, RZ, R20, RZ ;  /* 0x00000014ff11723e */ /* 0x000fe200048070ff */
[----:B------:R-:W-:Y:S01]  /*7850*/  @!P4 STG.E.U8 desc[UR16][R10.64+0x10], R105 ;  /* 0x000010690a00c986 */ /* 0x000fe2000c101110 */
[----:B0-----:R-:W-:-:S02]  /*7860*/  F2FP.SATFINITE.E4M3.F32.PACK_AB_MERGE_C R7, RZ, R102, RZ ;  /* 0x00000066ff07723e */ /* 0x001fc400048070ff */
[C---:B------:R-:W-:Y:S02]  /*7870*/  ISETP.LT.OR P4, PT, R33.reuse, 0x19, !P1 ;  /* 0x000000192100780c */ /* 0x040fe40004f81670 */
[----:B-1----:R-:W-:Y:S01]  /*7880*/  F2FP.SATFINITE.E4M3.F32.PACK_AB_MERGE_C R15, RZ, R98, RZ ;  /* 0x00000062ff0f723e */ /* 0x002fe200048070ff */
[----:B------:R0:W-:Y:S01]  /*7890*/  @!P6 STG.E.U8 desc[UR16][R10.64+0x11], R7 ;  /* 0x000011070a00e986 */ /* 0x0001e2000c101110 */
[----:B------:R-:W-:-:S03]  /*78a0*/  ISETP.LT.OR P6, PT, R33, 0x1a, !P1 ;  /* 0x0000001a2100780c */ /* 0x000fc60004fc1670 */
[----:B------:R1:W-:Y:S01]  /*78b0*/  @!P2 STG.E.U8 desc[UR16][R12.64+0x19], R15 ;  /* 0x0000190f0c00a986 */ /* 0x0003e2000c101110 */
[----:B------:R-:W-:-:S03]  /*78c0*/  ISETP.LT.OR P2, PT, R33, 0x22, !P0 ;  /* 0x000000222100780c */ /* 0x000fc60004741670 */
[----:B------:R-:W-:Y:S01]  /*78d0*/  @!P5 STG.E.U8 desc[UR16][R12.64+0x18], R103 ;  /* 0x000018670c00d986 */ /* 0x000fe2000c101110 */
[C---:B------:R-:W-:Y:S02]  /*78e0*/  ISETP.LT.OR P5, PT, R33.reuse, 0x21, !P0 ;  /* 0x000000212100780c */ /* 0x040fe400047a1670 */
[----:B0-----:R-:W-:Y:S01]  /*78f0*/  F2FP.SATFINITE.E4M3.F32.PACK_AB_MERGE_C R7, RZ, R96, RZ ;  /* 0x00000060ff07723e */ /* 0x001fe200048070ff */
[----:B------:R-:W-:Y:S01]  /*7900*/  @!P4 STG.E.U8 desc[UR16][R10.64+0x18], R101 ;  /* 0x000018650a00c986 */ /* 0x000fe2000c101110 */
        /* <DEDUP_REMOVED lines=25> */
[C---:B------:R-:W-:Y:S02]  /*7aa0*/  ISETP.LT.OR P2, PT, R33.reuse, 0x39, !P0 ;  /* 0x000000392100780c */ /* 0x040fe40004741670 */
[C---:B------:R-:W-:Y:S01]  /*7ab0*/  ISETP.LT.OR P0, PT, R33.reuse, 0x3a, !P0 ;  /* 0x0000003a2100780c */ /* 0x040fe20004701670 */
[----:B------:R1:W-:Y:S01]  /*7ac0*/  @!P5 STG.E.U8 desc[UR16][R12.64+0x30], R91 ;  /* 0x0000305b0c00d986 */ /* 0x0003e2000c101110 */
[C---:B------:R-:W-:Y:S02]  /*7ad0*/  ISETP.LT.OR P5, PT, R33.reuse, 0x39, !P1 ;  /* 0x000000392100780c */ /* 0x040fe40004fa1670 */
[----:B------:R-:W-:Y:S01]  /*7ae0*/  ISETP.LT.OR P1, PT, R33, 0x3a, !P1 ;  /* 0x0000003a2100780c */ /* 0x000fe20004f21670 */
[----:B------:R1:W-:Y:S01]  /*7af0*/  @!P4 STG.E.U8 desc[UR16][R10.64+0x30], R89 ;  /* 0x000030590a00c986 */ /* 0x0003e2000c101110 */
[----:B0-----:R-:W-:-:S05]  /*7b00*/  F2FP.SATFINITE.E4M3.F32.PACK_AB_MERGE_C R7, RZ, R22, RZ ;  /* 0x00000016ff07723e */ /* 0x001fca00048070ff */
[----:B------:R1:W-:Y:S04]  /*7b10*/  @!P6 STG.E.U8 desc[UR16][R10.64+0x31], R7 ;  /* 0x000031070a00e986 */ /* 0x0003e8000c101110 */
[----:B------:R1:W-:Y:S04]  /*7b20*/  @!P2 STG.E.U8 desc[UR16][R12.64+0x38], R19 ;  /* 0x000038130c00a986 */ /* 0x0003e8000c101110 */
[----:B------:R1:W-:Y:S04]  /*7b30*/  @!P0 STG.E.U8 desc[UR16][R12.64+0x39], R15 ;  /* 0x0000390f0c008986 */ /* 0x0003e8000c101110 */
[----:B------:R1:W-:Y:S04]  /*7b40*/  @!P5 STG.E.U8 desc[UR16][R10.64+0x38], R21 ;  /* 0x000038150a00d986 */ /* 0x0003e8000c101110 */
[----:B------:R1:W-:Y:S02]  /*7b50*/  @!P1 STG.E.U8 desc[UR16][R10.64+0x39], R17 ;  /* 0x000039110a009986 */ /* 0x0003e4000c101110 */
.L_x_168:
[----:B------:R-:W-:Y:S05]  /*7b60*/  BSYNC B0 ;  /* 0x0000000000007941 */ /* 0x000fea0003800000 */
.L_x_38:
[----:B------:R-:W-:Y:S01]  /*7b70*/  ULDC UR6, c[0x0][0xc] ;  /* 0x0000030000067ab9 */ /* 0x000fe20000000800 */
[----:B------:R-:W-:Y:S01]  /*7b80*/  ULDC UR7, c[0x0][0x10] ;  /* 0x0000040000077ab9 */ /* 0x000fe20000000800 */
[----:B01---5:R-:W0:Y:S01]  /*7b90*/  LDC R7, c[0x0][0x14] ;  /* 0x00000500ff077b82 */ /* 0x023e220000000800 */
[----:B------:R-:W-:Y:S01]  /*7ba0*/  UIMAD.WIDE.U32 UR6, UR6, UR7, URZ ;  /* 0x00000007060672a5 */ /* 0x000fe2000f8e003f */
[----:B------:R-:W-:Y:S01]  /*7bb0*/  PRMT R10, RZ, 0x7610, R10 ;  /* 0x00007610ff0a7816 */ /* 0x000fe2000000000a */
[----:B------:R-:W-:-:S04]  /*7bc0*/  IMAD.MOV.U32 R11, RZ, RZ, -0x1 ;  /* 0xffffffffff0b7424 */ /* 0x000fc800078e00ff */
[----:B0-----:R-:W-:-:S04]  /*7bd0*/  IMAD.WIDE.U32 R2, R7, UR6, R2 ;  /* 0x0000000607027c25 */ /* 0x001fc8000f8e0002 */
[----:B------:R-:W-:Y:S01]  /*7be0*/  IMAD R7, R7, UR7, RZ ;  /* 0x0000000707077c24 */ /* 0x000fe2000f8e02ff */
[----:B------:R-:W-:Y:S02]  /*7bf0*/  ULDC.64 UR6, c[0x0][0x650] ;  /* 0x0001940000067ab9 */ /* 0x000fe40000000a00 */
[----:B------:R-:W-:Y:S01]  /*7c00*/  ISETP.GE.U32.AND P0, PT, R2, UR6, PT ;  /* 0x0000000602007c0c */ /* 0x000fe2000bf06070 */
[----:B------:R-:W-:Y:S02]  /*7c10*/  IMAD.IADD R3, R3, 0x1, R7 ;  /* 0x0000000103037824 */ /* 0x000fe400078e0207 */
[----:B------:R-:W-:-:S03]  /*7c20*/  IMAD.MOV.U32 R7, RZ, RZ, -0x1 ;  /* 0xffffffffff077424 */ /* 0x000fc600078e00ff */
[----:B------:R-:W-:-:S13]  /*7c30*/  ISETP.GE.U32.AND.EX P0, PT, R3, UR7, PT, P0 ;  /* 0x0000000703007c0c */ /* 0x000fda000bf06100 */
[----:B------:R-:W-:Y:S05]  /*7c40*/  @P0 BRA `(.L_x_169) ;  /* 0x0000000400600947 */ /* 0x000fea0003800000 */
[----:B------:R-:W0:Y:S01]  /*7c50*/  S2R R22, SR_CTAID.X ;  /* 0x0000000000167919 */ /* 0x000e220000002500 */
[----:B------:R-:W1:Y:S01]  /*7c60*/  LDC.64 R16, c[0x0][0x628] ;  /* 0x00018a00ff107b82 */ /* 0x000e620000000a00 */
[----:B------:R-:W-:Y:S01]  /*7c70*/  ULDC UR6, c[0x0][0x150] ;  /* 0x0000540000067ab9 */ /* 0x000fe20000000800 */
[----:B--234-:R-:W-:Y:S01]  /*7c80*/  IMAD.MOV.U32 R14, RZ, RZ, R2 ;  /* 0x000000ffff0e7224 */ /* 0x01cfe200078e0002 */
[----:B------:R-:W2:Y:S01]  /*7c90*/  S2R R24, SR_CTAID.Y ;  /* 0x0000000000187919 */ /* 0x000ea20000002600 */
[----:B------:R-:W-:-:S04]  /*7ca0*/  IMAD.MOV.U32 R15, RZ, RZ, R3 ;  /* 0x000000ffff0f7224 */ /* 0x000fc800078e0003 */
[----:B------:R-:W3:Y:S08]  /*7cb0*/  LDC R25, c[0x0][0x144] ;  /* 0x00005100ff197b82 */ /* 0x000ef00000000800 */
[----:B------:R-:W4:Y:S08]  /*7cc0*/  LDC R18, c[0x0][0x630] ;  /* 0x00018c00ff127b82 */ /* 0x000f300000000800 */
[----:B------:R-:W2:Y:S01]  /*7cd0*/  LDC.64 R20, c[0x0][0x620] ;  /* 0x00018800ff147b82 */ /* 0x000ea20000000a00 */
[----:B-1----:R-:W-:-:S04]  /*7ce0*/  ISETP.NE.U32.AND P0, PT, R16, RZ, PT ;  /* 0x000000ff1000720c */ /* 0x002fc80003f05070 */
[----:B------:R-:W-:Y:S02]  /*7cf0*/  ISETP.NE.AND.EX P0, PT, R17, RZ, PT, P0 ;  /* 0x000000ff1100720c */ /* 0x000fe40003f05300 */
[----:B0-----:R-:W-:-:S05]  /*7d00*/  I2FP.F32.U32 R7, R22 ;  /* 0x0000001600077245 */ /* 0x001fca0000201000 */
[----:B------:R-:W-:-:S04]  /*7d10*/  FMUL R7, R7, UR6 ;  /* 0x0000000607077c20 */ /* 0x000fc80008400000 */
[----:B------:R0:W1:Y:S02]  /*7d20*/  F2I.U32.TRUNC.NTZ R23, R7 ;  /* 0x0000000700177305 */ /* 0x000064000020f000 */
[----:B---34-:R-:W-:Y:S05]  /*7d30*/  @!P0 BRA `(.L_x_170) ;  /* 0x0000000000288947 */ /* 0x018fea0003800000 */
[----:B0-----:R-:W0:Y:S02]  /*7d40*/  LDC R7, c[0x0][0x634] ;  /* 0x00018d00ff077b82 */ /* 0x001e240000000800 */
        /* <DEDUP_REMOVED lines=9> */
.L_x_170:
[-CC-:B------:R-:W-:Y:S01]  /*7de0*/  SHF.R.U64 R19, R14, R18.reuse, R15.reuse ;  /* 0x000000120e137219 */ /* 0x180fe2000000120f */
[----:B------:R-:W3:Y:S01]  /*7df0*/  LDC.64 R30, c[0x0][0x640] ;  /* 0x00019000ff1e7b82 */ /* 0x000ee20000000a00 */
[----:B0-----:R-:W-:Y:S01]  /*7e00*/  SHF.R.U32.HI R7, RZ, R18, R15 ;  /* 0x00000012ff077219 */ /* 0x001fe2000001160f */
[----:B-1----:R-:W-:Y:S01]  /*7e10*/  IMAD.MOV R23, RZ, RZ, -R23 ;  /* 0x000000ffff177224 */ /* 0x002fe200078e0a17 */
[----:B------:R-:W-:Y:S01]  /*7e20*/  IADD3 R13, P0, RZ, -R19, RZ ;  /* 0x80000013ff0d7210 */ /* 0x000fe20007f1e0ff */
[----:B------:R-:W-:Y:S02]  /*7e30*/  ULDC UR6, c[0x0][0x154] ;  /* 0x0000550000067ab9 */ /* 0x000fe40000000800 */
[----:B------:R-:W-:Y:S02]  /*7e40*/  IMAD R25, R25, R23, R22 ;  /* 0x0000001719197224 */ /* 0x000fe400078e0216 */
[----:B------:R-:W0:Y:S01]  /*7e50*/  LDC R14, c[0x0][0x618] ;  /* 0x00018600ff0e7b82 */ /* 0x000e220000000800 */
[----:B------:R-:W-:-:S02]  /*7e60*/  IMAD.X R7, RZ, RZ, ~R7, P0 ;  /* 0x000000ffff077224 */ /* 0x000fc400000e0e07 */
[----:B--2---:R-:W-:-:S04]  /*7e70*/  IMAD.WIDE.U32 R10, R13, R20, R2 ;  /* 0x000000140d0a7225 */ /* 0x004fc800078e0002 */
[----:B------:R-:W-:Y:S01]  /*7e80*/  IMAD R12, R7, R20, RZ ;  /* 0x00000014070c7224 */ /* 0x000fe200078e02ff */
[----:B------:R-:W1:Y:S03]  /*7e90*/  LDC R26, c[0x0][0x608] ;  /* 0x00018200ff1a7b82 */ /* 0x000e660000000800 */
[----:B------:R-:W-:Y:S02]  /*7ea0*/  IMAD R7, R13, R21, R12 ;  /* 0x000000150d077224 */ /* 0x000fe400078e020c */
[----:B------:R-:W-:Y:S02]  /*7eb0*/  IMAD.MOV.U32 R13, RZ, RZ, 0x1 ;  /* 0x00000001ff0d7424 */ /* 0x000fe400078e00ff */
[----:B------:R-:W-:Y:S01]  /*7ec0*/  IMAD.IADD R7, R11, 0x1, R7 ;  /* 0x000000010b077824 */ /* 0x000fe200078e0207 */
[----:B------:R-:W2:Y:S01]  /*7ed0*/  LDC R28, c[0x0][0x658] ;  /* 0x00019600ff1c7b82 */ /* 0x000ea20000000800 */
[----:B------:R-:W-:-:S02]  /*7ee0*/  I2FP.F32.U32 R11, R24 ;  /* 0x00000018000b7245 */ /* 0x000fc40000201000 */
[----:B---3--:R-:W-:-:S03]  /*7ef0*/  ISETP.NE.U32.AND P0, PT, R30, RZ, PT ;  /* 0x000000ff1e00720c */ /* 0x008fc60003f05070 */
[----:B------:R-:W-:Y:S01]  /*7f00*/  FMUL R12, R11, UR6 ;  /* 0x000000060b0c7c20 */ /* 0x000fe20008400000 */
[----:B------:R-:W-:Y:S01]  /*7f10*/  ISETP.NE.AND.EX P0, PT, R31, RZ, PT, P0 ;  /* 0x000000ff1f00720c */ /* 0x000fe20003f05300 */
[----:B------:R-:W3:Y:S01]  /*7f20*/  LDC R23, c[0x0][0x148] ;  /* 0x00005200ff177b82 */ /* 0x000ee20000000800 */
[-CC-:B0-----:R-:W-:Y:S01]  /*7f30*/  SHF.R.U64 R18, R10, R14.reuse, R7.reuse ;  /* 0x0000000e0a127219 */ /* 0x181fe20000001207 */
[----:B------:R0:W4:Y:S01]  /*7f40*/  F2I.U32.TRUNC.NTZ R20, R12 ;  /* 0x0000000c00147305 */ /* 0x000122000020f000 */
[----:B------:R-:W-:Y:S01]  /*7f50*/  SHF.R.U32.HI R7, RZ, R14, R7 ;  /* 0x0000000eff077219 */ /* 0x000fe20000011607 */
[----:B------:R-:W-:-:S04]  /*7f60*/  IMAD.MOV.U32 R11, RZ, RZ, -0x1 ;  /* 0xffffffffff0b7424 */ /* 0x000fc800078e00ff */
[----:B------:R-:W0:Y:S01]  /*7f70*/  LDC R22, c[0x0][0x600] ;  /* 0x00018000ff167b82 */ /* 0x000e220000000800 */
[-CC-:B-1----:R-:W-:Y:S02]  /*7f80*/  SHF.R.U64 R16, R18, R26.reuse, R7.reuse ;  /* 0x0000001a12107219 */ /* 0x182fe40000001207 */
[----:B------:R-:W-:-:S05]  /*7f90*/  SHF.R.U32.HI R7, RZ, R26, R7 ;  /* 0x0000001aff077219 */ /* 0x000fca0000011607 */
[----:B------:R-:W1:Y:S01]  /*7fa0*/  LDC R29, c[0x0][0x648] ;  /* 0x00019200ff1d7b82 */ /* 0x000e620000000800 */
[-C--:B--2---:R-:W-:Y:S02]  /*7fb0*/  SHF.L.U32 R10, R11, R28.reuse, RZ ;  /* 0x0000001c0b0a7219 */ /* 0x084fe400000006ff */
[-CC-:B------:R-:W-:Y:S02]  /*7fc0*/  SHF.R.U64 R21, R16, R28.reuse, R7.reuse ;  /* 0x0000001c10157219 */ /* 0x180fe40000001207 */
[----:B------:R-:W-:Y:S02]  /*7fd0*/  SHF.R.U32.HI R11, RZ, R28, R7 ;  /* 0x0000001cff0b7219 */ /* 0x000fe40000011607 */
[----:B------:R-:W-:Y:S01]  /*7fe0*/  LOP3.LUT R27, RZ, R10, RZ, 0x33, !PT ;  /* 0x0000000aff1b7212 */ /* 0x000fe200078e33ff */
[----:B------:R-:W2:Y:S01]  /*7ff0*/  LDC R33, c[0x0][0x638] ;  /* 0x00018e00ff217b82 */ /* 0x000ea20000000800 */
[----:B------:R-:W-:Y:S01]  /*8000*/  SHF.L.U32 R28, R13, R28, RZ ;  /* 0x0000001c0d1c7219 */ /* 0x000fe200000006ff */
[----:B------:R-:W-:-:S06]  /*8010*/  IMAD.MOV.U32 R10, RZ, RZ, R21 ;  /* 0x000000ffff0a7224 */ /* 0x000fcc00078e0015 */
[----:B------:R-:W0:Y:S01]  /*8020*/  LDC R34, c[0x0][0x610] ;  /* 0x00018400ff227b82 */ /* 0x000e220000000800 */
[----:B----4-:R-:W-:Y:S05]  /*8030*/  @!P0 BRA `(.L_x_171) ;  /* 0x0000000000288947 */ /* 0x010fea0003800000 */
[----:B------:R-:W4:Y:S02]  /*8040*/  LDC R10, c[0x0][0x64c] ;  /* 0x00019300ff0a7b82 */ /* 0x000f240000000800 */
[----:B----4-:R-:W-:-:S05]  /*8050*/  IADD3 R7, P0, R21, R10, RZ ;  /* 0x0000000a15077210 */ /* 0x010fca0007f1e0ff */
[----:B------:R-:W-:-:S04]  /*8060*/  IMAD.X R17, RZ, RZ, R11, P0 ;  /* 0x000000ffff117224 */ /* 0x000fc800000e060b */
[----:B------:R-:W-:-:S04]  /*8070*/  IMAD.WIDE.U32 R10, R17, R30, RZ ;  /* 0x0000001e110a7225 */ /* 0x000fc800078e00ff */
[----:B0-----:R-:W-:-:S04]  /*8080*/  IMAD.WIDE.U32 R12, P0, R7, R31, R10 ;  /* 0x0000001f070c7225 */ /* 0x001fc8000780000a */
[----:B------:R-:W-:-:S04]  /*8090*/  IMAD.WIDE.U32 R10, R7, R30, RZ ;  /* 0x0000001e070a7225 */ /* 0x000fc800078e00ff */
[----:B------:R-:W-:Y:S01]  /*80a0*/  IMAD.X R15, RZ, RZ, RZ, P0 ;  /* 0x000000ffff0f7224 */ /* 0x000fe200000e06ff */
[----:B------:R-:W-:Y:S01]  /*80b0*/  IADD3 RZ, P0, R11, R12, RZ ;  /* 0x0000000c0bff7210 */ /* 0x000fe20007f1e0ff */
[----:B------:R-:W-:-:S04]  /*80c0*/  IMAD.MOV.U32 R14, RZ, RZ, R13 ;  /* 0x000000ffff0e7224 */ /* 0x000fc800078e000d */
[----:B------:R-:W-:-:S08]  /*80d0*/  IMAD.WIDE.U32.X R10, R17, R31, R14, P0 ;  /* 0x0000001f110a7225 */ /* 0x000fd000000e040e */
.L_x_171:
[----:B-1----:R-:W-:Y:S01]  /*80e0*/  SHF.R.U64 R7, R10, R29, R11 ;  /* 0x0000001d0a077219 */ /* 0x002fe2000000120b */
[----:B0-----:R-:W-:Y:S01]  /*80f0*/  VIADD R11, R22, 0xffffffff ;  /* 0xffffffff160b7836 */ /* 0x001fe20000000000 */
[----:B------:R-:W-:Y:S01]  /*8100*/  LOP3.LUT R32, R16, R27, RZ, 0xc0, !PT ;  /* 0x0000001b10207212 */ /* 0x000fe200078ec0ff */
[----:B------:R-:W-:Y:S02]  /*8110*/  IMAD.MOV R20, RZ, RZ, -R20 ;  /* 0x000000ffff147224 */ /* 0x000fe400078e0a14 */
[----:B------:R-:W-:Y:S01]  /*8120*/  IMAD.MOV R10, RZ, RZ, -R7 ;  /* 0x000000ffff0a7224 */ /* 0x000fe200078e0a07 */
[----:B------:R-:W-:Y:S01]  /*8130*/  LOP3.LUT R18, R18, R11, RZ, 0xc0, !PT ;  /* 0x0000000b12127212 */ /* 0x000fe200078ec0ff */
[----:B------:R-:W-:Y:S02]  /*8140*/  IMAD R32, R28, R7, R32 ;  /* 0x000000071c207224 */ /* 0x000fe400078e0220 */
[----:B---3--:R-:W-:Y:S02]  /*8150*/  @P3 IMAD R25, R23, R20, R24 ;  /* 0x0000001417193224 */ /* 0x008fe400078e0218 */
[----:B--2---:R-:W-:-:S02]  /*8160*/  IMAD R7, R10, R33, R21 ;  /* 0x000000210a077224 */ /* 0x004fc400078e0215 */
[----:B------:R-:W-:Y:S02]  /*8170*/  IMAD R32, R32, R34, R25 ;  /* 0x0000002220207224 */ /* 0x000fe400078e0219 */
[----:B------:R-:W-:Y:S02]  /*8180*/  IMAD R7, R7, R22, R18 ;  /* 0x0000001607077224 */ /* 0x000fe400078e0212 */
[----:B------:R-:W-:-:S03]  /*8190*/  IMAD.MOV.U32 R10, RZ, RZ, 0x1 ;  /* 0x00000001ff0a7424 */ /* 0x000fc600078e00ff */
[----:B------:R-:W-:Y:S02]  /*81a0*/  SEL R11, R7, R32, !P3 ;  /* 0x00000020070b7207 */ /* 0x000fe40005800000 */
[----:B------:R-:W-:Y:S01]  /*81b0*/  SEL R32, R32, R7, !P3 ;  /* 0x0000000720207207 */ /* 0x000fe20005800000 */
[----:B------:R-:W-:-:S07]  /*81c0*/  IMAD.MOV.U32 R7, RZ, RZ, R19 ;  /* 0x000000ffff077224 */ /* 0x000fce00078e0013 */
.L_x_169:
[----:B------:R-:W-:Y:S01]  /*81d0*/  LOP3.LUT P0, RZ, R10, 0xff, RZ, 0xc0, !PT ;  /* 0x000000ff0aff7812 */ /* 0x000fe2000780c0ff */
[----:B------:R-:W-:-:S12]  /*81e0*/  IMAD.MOV.U32 R10, RZ, RZ, R32 ;  /* 0x000000ffff0a7224 */ /* 0x000fd800078e0020 */
[----:B------:R-:W-:Y:S05]  /*81f0*/  @P0 BRA `(.L_x_172) ;  /* 0xffffff9000380947 */ /* 0x000fea000383ffff */
[----:B------:R-:W-:Y:S05]  /*8200*/  EXIT ;  /* 0x000000000000794d */ /* 0x000fea0003800000 */
.L_x_8:
[----:B-1----:R-:W-:Y:S01]  /*8210*/  ULDC.64 UR4, c[0x0][0x650] ;  /* 0x0001940000047ab9 */ /* 0x002fe20000000a00 */
        /* <DEDUP_REMOVED lines=25> */
.L_x_174:
[----:B------:R-:W0:Y:S01]  /*83b0*/  LDC.64 R28, c[0x0][0x640] ;  /* 0x00019000ff1c7b82 */ /* 0x000e220000000a00 */
[-CC-:B------:R-:W-:Y:S01]  /*83c0*/  SHF.R.U64 R21, R16, R6.reuse, R17.reuse ;  /* 0x0000000610157219 */ /* 0x180fe20000001211 */
[----:B------:R-:W-:Y:S01]  /*83d0*/  IMAD.MOV.U32 R31, RZ, RZ, 0x1 ;  /* 0x00000001ff1f7424 */ /* 0x000fe200078e00ff */
[----:B------:R-:W-:Y:S02]  /*83e0*/  SHF.R.U32.HI R5, RZ, R6, R17 ;  /* 0x00000006ff057219 */ /* 0x000fe40000011611 */
        /* <DEDUP_REMOVED lines=9> */
[----:B0-----:R-:W-:Y:S01]  /*8480*/  ISETP.NE.U32.AND P0, PT, R28, RZ, PT ;  /* 0x000000ff1c00720c */ /* 0x001fe20003f05070 */
[----:B------:R-:W-:-:S03]  /*8490*/  IMAD.MOV.U32 R11, RZ, RZ, -0x1 ;  /* 0xffffffffff0b7424 */ /* 0x000fc600078e00ff */
[----:B------:R-:W-:Y:S02]  /*84a0*/  ISETP.NE.AND.EX P0, PT, R29, RZ, PT, P0 ;  /* 0x000000ff1d00720c */ /* 0x000fe40003f05300 */
[----:B------:R-:W0:Y:S01]  /*84b0*/  LDC R24, c[0x0][0x600] ;  /* 0x00018000ff187b82 */ /* 0x000e220000000800 */
[-CC-:B-1----:R-:W-:Y:S02]  /*84c0*/  SHF.R.U64 R18, R10, R14.reuse, R5.reuse ;  /* 0x0000000e0a127219 */ /* 0x182fe40000001205 */
[----:B------:R-:W-:-:S05]  /*84d0*/  SHF.R.U32.HI R5, RZ, R14, R5 ;  /* 0x0000000eff057219 */ /* 0x000fca0000011605 */
        /* <DEDUP_REMOVED lines=21> */
.L_x_175:
[----:B-1----:R-:W-:Y:S01]  /*8630*/  SHF.R.U64 R6, R10, R25, R11 ;  /* 0x000000190a067219 */ /* 0x002fe2000000120b */
[----:B0-----:R-:W-:Y:S01]  /*8640*/  VIADD R11, R24, 0xffffffff ;  /* 0xffffffff180b7836 */ /* 0x001fe20000000000 */
[----:B------:R-:W-:Y:S01]  /*8650*/  SHF.L.U32 R9, R31, R26, RZ ;  /* 0x0000001a1f097219 */ /* 0x000fe200000006ff */
[----:B------:R-:W-:Y:S01]  /*8660*/  @P3 IMAD R12, R13, R20, R8 ;  /* 0x000000140d0c3224 */ /* 0x000fe200078e0208 */
[----:B------:R-:W-:Y:S01]  /*8670*/  LOP3.LUT R5, R22, R33, RZ, 0xc0, !PT ;  /* 0x0000002116057212 */ /* 0x000fe200078ec0ff */
[----:B------:R-:W-:Y:S01]  /*8680*/  IMAD.MOV R10, RZ, RZ, -R6 ;  /* 0x000000ffff0a7224 */ /* 0x000fe200078e0a06 */
[----:B------:R-:W-:Y:S01]  /*8690*/  LOP3.LUT R18, R18, R11, RZ, 0xc0, !PT ;  /* 0x0000000b12127212 */ /* 0x000fe200078ec0ff */
[----:B------:R-:W-:Y:S02]  /*86a0*/  IMAD.MOV.U32 R16, RZ, RZ, R21 ;  /* 0x000000ffff107224 */ /* 0x000fe400078e0015 */
[----:B------:R-:W-:Y:S02]  /*86b0*/  IMAD R9, R9, R6, R5 ;  /* 0x0000000609097224 */ /* 0x000fe400078e0205 */
[----:B--2---:R-:W-:-:S02]  /*86c0*/  IMAD R5, R10, R27, R23 ;  /* 0x0000001b0a057224 */ /* 0x004fc400078e0217 */
[----:B---3--:R-:W-:Y:S02]  /*86d0*/  IMAD R12, R9, R30, R12 ;  /* 0x0000001e090c7224 */ /* 0x008fe400078e020c */
[----:B------:R-:W-:Y:S02]  /*86e0*/  IMAD.MOV.U32 R6, RZ, RZ, 0x1 ;  /* 0x00000001ff067424 */ /* 0x000fe400078e00ff */
[----:B------:R-:W-:-:S03]  /*86f0*/  IMAD R9, R5, R24, R18 ;  /* 0x0000001805097224 */ /* 0x000fc600078e0212 */
[----:B------:R-:W-:Y:S02]  /*8700*/  PRMT R5, R6, 0x7610, R5 ;  /* 0x0000761006057816 */ /* 0x000fe40000000005 */
[----:B------:R-:W-:Y:S02]  /*8710*/  SEL R6, R9, R12, !P3 ;  /* 0x0000000c09067207 */ /* 0x000fe40005800000 */
[----:B------:R-:W-:-:S07]  /*8720*/  SEL R18, R12, R9, !P3 ;  /* 0x000000090c127207 */ /* 0x000fce0005800000 */
.L_x_173:
[----:B------:R-:W-:-:S08]  /*8730*/  NOP ;  /* 0x0000000000007918 */ /* 0x000fd00000000000 */
[----:B------:R-:W0:-:S00]  /*8740*/  USETMAXREG.DEALLOC.CTAPOOL 0x28 ;  /* 0x00000028000079c8 */ /* 0x000e0000080e0500 */
[----:B0-----:R-:W-:-:S13]  /*8750*/  ISETP.NE.AND P0, PT, R7, RZ, PT ;  /* 0x000000ff0700720c */ /* 0x001fda0003f05270 */
[----:B------:R-:W-:Y:S05]  /*8760*/  @P0 EXIT ;  /* 0x000000000000094d */ /* 0x000fea0003800000 */
[----:B------:R-:W-:Y:S01]  /*8770*/  LOP3.LUT P0, RZ, R5, 0xff, RZ, 0xc0, !PT ;  /* 0x000000ff05ff7812 */ /* 0x000fe2000780c0ff */
[----:B------:R-:W-:Y:S02]  /*8780*/  IMAD.MOV.U32 R5, RZ, RZ, 0x1 ;  /* 0x00000001ff057424 */ /* 0x000fe400078e00ff */
[----:B------:R-:W-:-:S10]  /*8790*/  IMAD.MOV.U32 R17, RZ, RZ, RZ ;  /* 0x000000ffff117224 */ /* 0x000fd400078e00ff */
[----:B------:R-:W-:Y:S05]  /*87a0*/  @!P0 BRA `(.L_x_176) ;  /* 0x0000000c003c8947 */ /* 0x000fea0003800000 */
[----:B------:R-:W0:Y:S01]  /*87b0*/  LDC R5, c[0x0][0x28c] ;  /* 0x0000a300ff057b82 */ /* 0x000e220000000800 */
[----:B------:R-:W1:Y:S01]  /*87c0*/  S2R R12, SR_CgaCtaId ;  /* 0x00000000000c7919 */ /* 0x000e620000008800 */
[----:B------:R-:W-:Y:S01]  /*87d0*/  ULDC UR5, c[0x0][0x658] ;  /* 0x0001960000057ab9 */ /* 0x000fe20000000800 */
[----:B------:R-:W-:Y:S01]  /*87e0*/  UMOV UR7, 0xffffffff ;  /* 0xffffffff00077882 */ /* 0x000fe20000000000 */
[----:B------:R-:W-:Y:S01]  /*87f0*/  ULDC UR6, c[0x0][0xc] ;  /* 0x0000030000067ab9 */ /* 0x000fe20000000800 */
[----:B------:R-:W-:Y:S01]  /*8800*/  USHF.L.U32 UR8, UR7, UR5, URZ ;  /* 0x0000000507087299 */ /* 0x000fe2000800063f */
[----:B------:R-:W-:Y:S01]  /*8810*/  BSSY B0, `(.L_x_176) ;  /* 0x00000c8000007945 */ /* 0x000fe20003800000 */
[----:B------:R-:W-:Y:S01]  /*8820*/  UMOV UR9, 0x1 ;  /* 0x0000000100097882 */ /* 0x000fe20000000000 */
[----:B------:R-:W-:Y:S01]  /*8830*/  ULDC UR7, c[0x0][0x10] ;  /* 0x0000040000077ab9 */ /* 0x000fe20000000800 */
[----:B------:R-:W-:Y:S01]  /*8840*/  USHF.L.U32 UR18, UR9, UR5, URZ ;  /* 0x0000000509127299 */ /* 0x000fe2000800063f */
[----:B------:R-:W-:Y:S01]  /*8850*/  IMAD.MOV.U32 R14, RZ, RZ, 0x1 ;  /* 0x00000001ff0e7424 */ /* 0x000fe200078e00ff */
[----:B------:R-:W-:Y:S01]  /*8860*/  UIMAD.WIDE.U32 UR6, UR6, UR7, URZ ;  /* 0x00000007060672a5 */ /* 0x000fe2000f8e003f */
[----:B------:R-:W-:Y:S01]  /*8870*/  LOP3.LUT R15, R4, 0x2, RZ, 0xfc, !PT ;  /* 0x00000002040f7812 */ /* 0x000fe200078efcff */
[----:B------:R-:W-:Y:S01]  /*8880*/  ULDC UR5, c[0x0][0x14] ;  /* 0x0000050000057ab9 */ /* 0x000fe20000000800 */
[----:B------:R-:W-:Y:S01]  /*8890*/  IMAD.MOV.U32 R17, RZ, RZ, RZ ;  /* 0x000000ffff117224 */ /* 0x000fe200078e00ff */
[----:B------:R-:W-:-:S02]  /*88a0*/  UIMAD.WIDE.U32 UR20, UR6, UR5, URZ ;  /* 0x00000005061472a5 */ /* 0x000fc4000f8e003f */
[----:B------:R-:W-:Y:S01]  /*88b0*/  UIMAD UR13, UR7, UR5, URZ ;  /* 0x00000005070d72a4 */ /* 0x000fe2000f8e023f */
[----:B------:R-:W-:Y:S01]  /*88c0*/  ULDC UR4, c[0x0][0x600] ;  /* 0x0001800000047ab9 */ /* 0x000fe20000000800 */
[----:B------:R-:W-:Y:S02]  /*88d0*/  ULOP3.LUT UR17, URZ, UR8, URZ, 0x33, !UPT ;  /* 0x000000083f117292 */ /* 0x000fe4000f8e333f */
[----:B------:R-:W-:Y:S01]  /*88e0*/  UIADD3 UR4, UR4, -0x1, URZ ;  /* 0xffffffff04047890 */ /* 0x000fe2000fffe03f */
[----:B0-----:R-:W-:Y:S01]  /*88f0*/  VIADD R5, R5, 0x3f ;  /* 0x0000003f05057836 */ /* 0x001fe20000000000 */
[----:B------:R-:W-:Y:S01]  /*8900*/  UIADD3 UR13, UR21, UR13, URZ ;  /* 0x0000000d150d7290 */ /* 0x000fe2000fffe03f */
[----:B------:R-:W-:-:S03]  /*8910*/  ULDC.64 UR22, c[0x0][0x198] ;  /* 0x0000660000167ab9 */ /* 0x000fc60000000a00 */
[----:B------:R-:W-:-:S04]  /*8920*/  SHF.R.S32.HI R8, RZ, 0x1f, R5 ;  /* 0x0000001fff087819 */ /* 0x000fc80000011405 */
[----:B------:R-:W-:Y:S01]  /*8930*/  LEA.HI R8, R8, R5, RZ, 0x6 ;  /* 0x0000000508087211 */ /* 0x000fe200078f30ff */
[C---:B-1----:R-:W-:Y:S02]  /*8940*/  IMAD.SHL.U32 R11, R12.reuse, 0x20, RZ ;  /* 0x000000200c0b7824 */ /* 0x042fe400078e00ff */
[----:B------:R-:W-:Y:S01]  /*8950*/  IMAD.SHL.U32 R12, R12, 0x800, RZ ;  /* 0x000008000c0c7824 */ /* 0x000fe200078e00ff */
[----:B------:R-:W-:Y:S01]  /*8960*/  SHF.R.S32.HI R10, RZ, 0x6, R8 ;  /* 0x00000006ff0a7819 */ /* 0x000fe20000011408 */
[----:B------:R-:W-:Y:S01]  /*8970*/  IMAD.MOV.U32 R5, RZ, RZ, 0x1 ;  /* 0x00000001ff057424 */ /* 0x000fe200078e00ff */
[----:B------:R-:W-:Y:S02]  /*8980*/  LOP3.LUT R11, R11, 0x20, RZ, 0xc0, !PT ;  /* 0x000000200b0b7812 */ /* 0x000fe400078ec0ff */
[----:B------:R-:W-:Y:S01]  /*8990*/  LOP3.LUT R12, R12, 0x800, RZ, 0xc0, !PT ;  /* 0x000008000c0c7812 */ /* 0x000fe200078ec0ff */
[----:B------:R-:W-:-:S07]  /*89a0*/  VIADD R13, R10, 0x1 ;  /* 0x000000010a0d7836 */ /* 0x000fce0000000000 */
.L_x_187:
[----:B------:R-:W-:-:S03]  /*89b0*/  UMOV UR5, 0xffffffff ;  /* 0xffffffff00057882 */ /* 0x000fc60000000000 */
[----:B------:R-:W-:Y:S05]  /*89c0*/  BRA.DIV UR5, `(.L_x_177) ;  /* 0x0000001205a07947 */ /* 0x000fea000b800000 */
[----:B------:R-:W-:-:S13]  /*89d0*/  ELECT P0, URZ, PT ;  /* 0x00000000003f782f */ /* 0x000fda0003800000 */
.L_x_205:
[----:B------:R-:W0:Y:S01]  /*89e0*/  LDC R7, c[0x0][0x28c] ;  /* 0x0000a300ff077b82 */ /* 0x000e220000000800 */
[----:B------:R-:W-:Y:S01]  /*89f0*/  BSSY B1, `(.L_x_178) ;  /* 0x0000038000017945 */ /* 0x000fe20003800000 */
[----:B0-----:R-:W-:-:S13]  /*8a00*/  ISETP.LT.OR P0, PT, R7, 0x1, !P0 ;  /* 0x000000010700780c */ /* 0x001fda0004701670 */
[----:B------:R-:W-:Y:S05]  /*8a10*/  @P0 BRA `(.L_x_179) ;  /* 0x0000000000d40947 */ /* 0x000fea0003800000 */
[----:B------:R-:W-:Y:S02]  /*8a20*/  IMAD R19, R6, 0x40, R11 ;  /* 0x0000004006137824 */ /* 0x000fe400078e020b */
[----:B------:R-:W-:Y:S02]  /*8a30*/  IMAD.SHL.U32 R20, R18, 0x100, RZ ;  /* 0x0000010012147824 */ /* 0x000fe400078e00ff */
[----:B------:R-:W-:Y:S02]  /*8a40*/  IMAD.MOV.U32 R23, RZ, RZ, RZ ;  /* 0x000000ffff177224 */ /* 0x000fe400078e00ff */
[----:B------:R-:W-:Y:S02]  /*8a50*/  IMAD.MOV.U32 R6, RZ, RZ, R13 ;  /* 0x000000ffff067224 */ /* 0x000fe400078e000d */
[----:B------:R-:W-:Y:S02]  /*8a60*/  IMAD.MOV.U32 R7, RZ, RZ, R5 ;  /* 0x000000ffff077224 */ /* 0x000fe400078e0005 */
[----:B------:R-:W-:-:S07]  /*8a70*/  IMAD.MOV.U32 R9, RZ, RZ, R17 ;  /* 0x000000ffff097224 */ /* 0x000fce00078e0011 */
.L_x_182:
[----:B------:R-:W0:Y:S01]  /*8a80*/  S2R R21, SR_CgaCtaId ;  /* 0x0000000000157919 */ /* 0x000e220000008800 */
[----:B------:R-:W-:Y:S02]  /*8a90*/  MOV R8, 0x400 ;  /* 0x0000040000087802 */ /* 0x000fe40000000f00 */
[----:B------:R-:W-:-:S13]  /*8aa0*/  LOP3.LUT P1, RZ, R0, 0x7f, RZ, 0xc0, !PT ;  /* 0x0000007f00ff7812 */ /* 0x000fda000782c0ff */
[----:B------:R-:W1:Y:S01]  /*8ab0*/  @!P1 LDC R18, c[0x0][0x500] ;  /* 0x00014000ff129b82 */ /* 0x000e620000000800 */
[----:B0-----:R-:W-:Y:S02]  /*8ac0*/  LEA R22, R21, R8, 0x18 ;  /* 0x0000000815167211 */ /* 0x001fe400078ec0ff */
[----:B------:R-:W-:-:S03]  /*8ad0*/  SHF.L.U32 R8, R7, 0x1f, RZ ;  /* 0x0000001f07087819 */ /* 0x000fc600000006ff */
[----:B------:R-:W-:-:S04]  /*8ae0*/  IMAD R21, R9, 0x8, R22 ;  /* 0x0000000809157824 */ /* 0x000fc800078e0216 */
[----:B------:R-:W0:Y:S02]  /*8af0*/  SYNCS.PHASECHK.TRANS64.TRYWAIT P0, [R21+URZ+0x58], R8 ;  /* 0x00005808150075a7 */ /* 0x000e24000800017f */
[----:B01----:R-:W-:Y:S05]  /*8b00*/  @!P0 BRA `(.L_x_180) ;  /* 0x0000001000708947 */ /* 0x003fea0003800000 */
.L_x_206:
[----:B0-----:R-:W-:Y:S01]  /*8b10*/  PRMT R8, R15, 0x9910, RZ ;  /* 0x000099100f087816 */ /* 0x001fe200000000ff */
[----:B------:R0:W-:Y:S03]  /*8b20*/  @!P1 SYNCS.ARRIVE.TRANS64 RZ, [R21+URZ], R18 ;  /* 0x0000001215ff99a7 */ /* 0x0001e6000800003f */
[----:B------:R-:W-:-:S13]  /*8b30*/  ISETP.NE.AND P0, PT, R8, 0x2, PT ;  /* 0x000000020800780c */ /* 0x000fda0003f05270 */
[----:B0-----:R-:W-:Y:S05]  /*8b40*/  @P0 BRA `(.L_x_181) ;  /* 0x0000000000040947 */ /* 0x001fea0003800000 */
[----:B------:R-:W-:Y:S01]  /*8b50*/  BPT.TRAP 0x1 ;  /* 0x000000040000795c */ /* 0x000fe20000300000 */
.L_x_181:
[----:B------:R-:W-:Y:S01]  /*8b60*/  R2UR UR16, R22 ;  /* 0x00000000161072ca */ /* 0x000fe200000e0000 */
[----:B------:R-:W-:Y:S01]  /*8b70*/  IMAD R22, R9, 0x4000, R22 ;  /* 0x0000400009167824 */ /* 0x000fe200078e0216 */
[----:B------:R-:W-:Y:S01]  /*8b80*/  R2UR UR9, R21 ;  /* 0x00000000150972ca */ /* 0x000fe200000e0000 */
[C---:B------:R-:W-:Y:S01]  /*8b90*/  IMAD R8, R9.reuse, 0x1000, R12 ;  /* 0x0000100009087824 */ /* 0x040fe200078e020c */
[----:B------:R-:W-:Y:S01]  /*8ba0*/  UIADD3 UR6, UP0, UR22, 0xf0, URZ ;  /* 0x000000f016067890 */ /* 0x000fe2000ff1e03f */
[----:B------:R-:W-:Y:S01]  /*8bb0*/  VIADD R6, R6, 0xffffffff ;  /* 0xffffffff06067836 */ /* 0x000fe20000000000 */
[----:B------:R-:W-:Y:S01]  /*8bc0*/  R2UR UR5, R22 ;  /* 0x00000000160572ca */ /* 0x000fe200000e0000 */
[----:B------:R-:W-:Y:S01]  /*8bd0*/  UIADD3 UR24, UP1, UR22, 0x1f0, URZ ;  /* 0x000001f016187890 */ /* 0x000fe2000ff3e03f */
[----:B------:R-:W-:Y:S01]  /*8be0*/  R2UR UR8, R8 ;  /* 0x00000000080872ca */ /* 0x000fe200000e0000 */
[----:B------:R-:W-:Y:S01]  /*8bf0*/  UIADD3.X UR7, URZ, UR23, URZ, UP0, !UPT ;  /* 0x000000173f077290 */ /* 0x000fe200087fe43f */
[----:B------:R-:W-:Y:S01]  /*8c00*/  R2UR UR11, R20 ;  /* 0x00000000140b72ca */ /* 0x000fe200000e0000 */
[----:B------:R-:W-:Y:S01]  /*8c10*/  VIADD R9, R9, 0x1 ;  /* 0x0000000109097836 */ /* 0x000fe20000000000 */
[----:B------:R-:W-:Y:S01]  /*8c20*/  R2UR UR10, R23 ;  /* 0x00000000170a72ca */ /* 0x000fe200000e0000 */
[----:B------:R-:W-:Y:S01]  /*8c30*/  UIADD3.X UR25, URZ, UR23, URZ, UP1, !UPT ;  /* 0x000000173f197290 */ /* 0x000fe20008ffe43f */
[----:B------:R-:W-:Y:S01]  /*8c40*/  R2UR UR12, R16 ;  /* 0x00000000100c72ca */ /* 0x000fe200000e0000 */
[----:B------:R-:W-:Y:S01]  /*8c50*/  UMOV UR14, 0x0 ;  /* 0x00000000000e7882 */ /* 0x000fe20000000000 */
[----:B------:R-:W-:Y:S01]  /*8c60*/  R2UR UR19, R19 ;  /* 0x00000000131372ca */ /* 0x000fe200000e0000 */
[----:B------:R-:W-:Y:S01]  /*8c70*/  UMOV UR15, 0x10000000 ;  /* 0x10000000000f7882 */ /* 0x000fe20000000000 */
[----:B------:R-:W-:Y:S01]  /*8c80*/  ISETP.GT.AND P1, PT, R6, 0x1, PT ;  /* 0x000000010600780c */ /* 0x000fe20003f24270 */
[----:B------:R-:W-:Y:S01]  /*8c90*/  UIADD3 UR5, UR5, 0x180, URZ ;  /* 0x0000018005057890 */ /* 0x000fe2000fffe03f */
[----:B------:R-:W-:Y:S01]  /*8ca0*/  ISETP.NE.AND P0, PT, R9, 0xb, PT ;  /* 0x0000000b0900780c */ /* 0x000fe20003f05270 */
[----:B------:R-:W-:Y:S01]  /*8cb0*/  UIADD3 UR16, UR16, 0x2c180, UR8 ;  /* 0x0002c18010107890 */ /* 0x000fe2000fffe008 */
[----:B------:R-:W-:Y:S01]  /*8cc0*/  VIADD R23, R23, 0x40 ;  /* 0x0000004017177836 */ /* 0x000fe20000000000 */
[----:B------:R-:W-:Y:S01]  /*8cd0*/  UMOV UR26, 0x30000 ;  /* 0x00030000001a7882 */ /* 0x000fe20000000000 */
[----:B------:R-:W-:-:S02]  /*8ce0*/  SEL R8, RZ, 0x1, P0 ;  /* 0x00000001ff087807 */ /* 0x000fc40000000000 */
[----:B------:R-:W-:Y:S01]  /*8cf0*/  UMOV UR8, UR5 ;  /* 0x0000000500087c82 */ /* 0x000fe20008000000 */
[----:B------:R-:W-:Y:S01]  /*8d00*/  SEL R9, R9, RZ, P0 ;  /* 0x000000ff09097207 */ /* 0x000fe20000000000 */
[----:B------:R0:W-:Y:S01]  /*8d10*/  UTMALDG.3D [UR8], [UR6], desc[UR14] ;  /* 0x00000e08060075b4 */ /* 0x0001e20008011000 */
[----:B------:R-:W-:Y:S01]  /*8d20*/  LOP3.LUT R7, R7, R8, RZ, 0x3c, !PT ;  /* 0x0000000807077212 */ /* 0x000fe200078e3cff */
[----:B0-----:R-:W-:Y:S01]  /*8d30*/  UMOV UR11, UR19 ;  /* 0x00000013000b7c82 */ /* 0x001fe20008000000 */
[----:B------:R-:W-:Y:S02]  /*8d40*/  UMOV UR8, UR16 ;  /* 0x0000001000087c82 */ /* 0x000fe40008000000 */
[----:B------:R0:W-:Y:S02]  /*8d50*/  UTMALDG.3D.MULTICAST [UR8], [UR24], UR26, desc[UR14] ;  /* 0x00000e08180073b4 */ /* 0x0001e4000801181a */
[----:B0-----:R-:W-:Y:S05]  /*8d60*/  @P1 BRA `(.L_x_182) ;  /* 0xfffffffc00441947 */ /* 0x001fea000383ffff */
.L_x_179:
[----:B------:R-:W-:Y:S05]  /*8d70*/  BSYNC B1 ;  /* 0x0000000000017941 */ /* 0x000fea0003800000 */
.L_x_178:
[----:B------:R-:W-:Y:S01]  /*8d80*/  LOP3.LUT P1, RZ, R14, 0xff, RZ, 0xc0, !PT ;  /* 0x000000ff0eff7812 */ /* 0x000fe2000782c0ff */
[C---:B------:R-:W-:Y:S01]  /*8d90*/  IMAD.IADD R17, R10.reuse, 0x1, R17 ;  /* 0x000000010a117824 */ /* 0x040fe200078e0211 */
[----:B------:R-:W-:Y:S01]  /*8da0*/  ULDC.64 UR6, c[0x0][0x650] ;  /* 0x0001940000067ab9 */ /* 0x000fe20000000a00 */
[C---:B------:R-:W-:Y:S01]  /*8db0*/  ISETP.GE.U32.AND P2, PT, R10.reuse, 0xb, PT ;  /* 0x0000000b0a00780c */ /* 0x040fe20003f46070 */
[----:B------:R-:W-:Y:S01]  /*8dc0*/  BSSY B1, `(.L_x_183) ;  /* 0x000006a000017945 */ /* 0x000fe20003800000 */
[----:B------:R-:W-:Y:S01]  /*8dd0*/  IMAD.MOV.U32 R18, RZ, RZ, -0x1 ;  /* 0xffffffffff127424 */ /* 0x000fe200078e00ff */
[----:B------:R-:W-:Y:S01]  /*8de0*/  ISETP.GT.U32.AND P0, PT, R17, 0xa, PT ;  /* 0x0000000a1100780c */ /* 0x000fe20003f04070 */
[----:B------:R-:W-:Y:S01]  /*8df0*/  IMAD.MOV.U32 R16, RZ, RZ, -0x1 ;  /* 0xffffffffff107424 */ /* 0x000fe200078e00ff */
[----:B------:R-:W-:Y:S02]  /*8e00*/  PRMT R14, RZ, 0x7610, R14 ;  /* 0x00007610ff0e7816 */ /* 0x000fe4000000000e */
[----:B------:R-:W-:-:S03]  /*8e10*/  ISETP.LT.U32.AND P0, PT, R10, 0xb, P0 ;  /* 0x0000000b0a00780c */ /* 0x000fc60000701070 */
[----:B------:R-:W0:Y:S01]  /*8e20*/  @P1 S2R R7, SR_CgaCtaId ;  /* 0x0000000000071919 */ /* 0x000e220000008800 */
[----:B------:R-:W-:-:S04]  /*8e30*/  @P1 MOV R6, 0x400 ;  /* 0x0000040000061802 */ /* 0x000fc80000000f00 */
[----:B0-----:R-:W-:Y:S01]  /*8e40*/  @P1 LEA R8, R7, R6, 0x18 ;  /* 0x0000000607081211 */ /* 0x001fe200078ec0ff */
[----:B------:R-:W-:Y:S01]  /*8e50*/  IMAD.WIDE.U32 R6, R17, -0x45d1745d, RZ ;  /* 0xba2e8ba311067825 */ /* 0x000fe200078e00ff */
[----:B------:R-:W-:Y:S02]  /*8e60*/  SEL R6, RZ, 0x1, !P0 ;  /* 0x00000001ff067807 */ /* 0x000fe40004000000 */
[----:B------:R0:W-:Y:S01]  /*8e70*/  @P1 SYNCS.ARRIVE.TRANS64.A1T0 RZ, [R8+URZ+0xc8], RZ ;  /* 0x0000c8ff08ff19a7 */ /* 0x0001e2000810003f */
[----:B------:R-:W-:Y:S02]  /*8e80*/  IADD3 R2, P1, R2, UR20, RZ ;  /* 0x0000001402027c10 */ /* 0x000fe4000ff3e0ff */
[----:B------:R-:W-:Y:S01]  /*8e90*/  LOP3.LUT R5, R5, R6, RZ, 0x3c, !PT ;  /* 0x0000000605057212 */ /* 0x000fe200078e3cff */
[----:B------:R-:W-:Y:S01]  /*8ea0*/  IMAD.MOV.U32 R6, RZ, RZ, -0x1 ;  /* 0xffffffffff067424 */ /* 0x000fe200078e00ff */
[----:B------:R-:W-:Y:S02]  /*8eb0*/  IADD3.X R3, R3, UR13, RZ, P1, !PT ;  /* 0x0000000d03037c10 */ /* 0x000fe40008ffe4ff */
[----:B------:R-:W-:-:S02]  /*8ec0*/  ISETP.GE.U32.AND P0, PT, R2, UR6, PT ;  /* 0x0000000602007c0c */ /* 0x000fc4000bf06070 */
[----:B0-----:R-:W-:Y:S02]  /*8ed0*/  SHF.R.U32.HI R8, RZ, 0x3, R7 ;  /* 0x00000003ff087819 */ /* 0x001fe40000011607 */
[----:B------:R-:W-:Y:S02]  /*8ee0*/  ISETP.GE.U32.AND.EX P0, PT, R3, UR7, PT, P0 ;  /* 0x0000000703007c0c */ /* 0x000fe4000bf06100 */
[----:B------:R-:W-:Y:S01]  /*8ef0*/  @P2 LOP3.LUT R5, R5, 0x1, R8, 0x78, !PT ;  /* 0x0000000105052812 */ /* 0x000fe200078e7808 */
[----:B------:R-:W-:Y:S01]  /*8f00*/  IMAD R17, R8, -0xb, R17 ;  /* 0xfffffff508117824 */ /* 0x000fe200078e0211 */
[----:B------:R-:W-:-:S09]  /*8f10*/  PRMT R7, RZ, 0x7610, R7 ;  /* 0x00007610ff077816 */ /* 0x000fd20000000007 */
[----:B------:R-:W-:Y:S05]  /*8f20*/  @P0 BRA `(.L_x_184) ;  /* 0x00000004004c0947 */ /* 0x000fea0003800000 */
[----:B------:R-:W0:Y:S01]  /*8f30*/  S2R R18, SR_CTAID.X ;  /* 0x0000000000127919 */ /* 0x000e220000002500 */
[----:B------:R-:W-:Y:S01]  /*8f40*/  ULDC.64 UR6, c[0x0][0x628] ;  /* 0x00018a0000067ab9 */ /* 0x000fe20000000a00 */
[----:B------:R-:W-:Y:S01]  /*8f50*/  ULDC UR8, c[0x0][0x630] ;  /* 0x00018c0000087ab9 */ /* 0x000fe20000000800 */
[----:B------:R-:W-:Y:S01]  /*8f60*/  ISETP.NE.U32.AND P0, PT, RZ, UR6, PT ;  /* 0x00000006ff007c0c */ /* 0x000fe2000bf05070 */
[----:B------:R-:W1:Y:S01]  /*8f70*/  S2R R19, SR_CTAID.Y ;  /* 0x0000000000137919 */ /* 0x000e620000002600 */
[----:B------:R-:W-:Y:S01]  /*8f80*/  ULDC UR9, c[0x0][0x150] ;  /* 0x0000540000097ab9 */ /* 0x000fe20000000800 */
[----:B------:R-:W-:Y:S01]  /*8f90*/  IMAD.MOV.U32 R6, RZ, RZ, R2 ;  /* 0x000000ffff067224 */ /* 0x000fe200078e0002 */
[----:B------:R-:W-:Y:S01]  /*8fa0*/  ISETP.NE.AND.EX P0, PT, RZ, UR7, PT, P0 ;  /* 0x00000007ff007c0c */ /* 0x000fe2000bf05300 */
[----:B------:R-:W-:Y:S01]  /*8fb0*/  IMAD.MOV.U32 R7, RZ, RZ, R3 ;  /* 0x000000ffff077224 */ /* 0x000fe200078e0003 */
[----:B0-----:R-:W-:-:S11]  /*8fc0*/  I2FP.F32.U32 R20, R18 ;  /* 0x0000001200147245 */ /* 0x001fd60000201000 */
[----:B------:R-:W-:Y:S05]  /*8fd0*/  @!P0 BRA `(.L_x_185) ;  /* 0x0000000000288947 */ /* 0x000fea0003800000 */
[----:B------:R-:W-:Y:S02]  /*8fe0*/  ULDC UR5, c[0x0][0x634] ;  /* 0x00018d0000057ab9 */ /* 0x000fe40000000800 */
[----:B------:R-:W-:-:S05]  /*8ff0*/  IADD3 R7, P0, R2, UR5, RZ ;  /* 0x0000000502077c10 */ /* 0x000fca000ff1e0ff */
[----:B------:R-:W-:-:S04]  /*9000*/  IMAD.X R21, RZ, RZ, R3, P0 ;  /* 0x000000ffff157224 */ /* 0x000fc800000e0603 */
[----:B------:R-:W-:-:S04]  /*9010*/  IMAD.WIDE.U32 R8, R21, UR6, RZ ;  /* 0x0000000615087c25 */ /* 0x000fc8000f8e00ff */
[----:B------:R-:W-:-:S04]  /*9020*/  IMAD.WIDE.U32 R8, P0, R7, UR7, R8 ;  /* 0x0000000707087c25 */ /* 0x000fc8000f800008 */
[----:B------:R-:W-:-:S04]  /*9030*/  IMAD.WIDE.U32 R6, R7, UR6, RZ ;  /* 0x0000000607067c25 */ /* 0x000fc8000f8e00ff */
[----:B------:R-:W-:Y:S01]  /*9040*/  IMAD.MOV.U32 R6, RZ, RZ, R9 ;  /* 0x000000ffff067224 */ /* 0x000fe200078e0009 */
[----:B------:R-:W-:Y:S01]  /*9050*/  IADD3 RZ, P1, R7, R8, RZ ;  /* 0x0000000807ff7210 */ /* 0x000fe20007f3e0ff */
[----:B------:R-:W-:-:S04]  /*9060*/  IMAD.X R7, RZ, RZ, RZ, P0 ;  /* 0x000000ffff077224 */ /* 0x000fc800000e06ff */
[----:B------:R-:W-:-:S08]  /*9070*/  IMAD.WIDE.U32.X R6, R21, UR7, R6, P1 ;  /* 0x0000000715067c25 */ /* 0x000fd000088e0406 */
.L_x_185:
[--C-:B------:R-:W-:Y:S01]  /*9080*/  SHF.R.U64 R16, R6, UR8, R7.reuse ;  /* 0x0000000806107c19 */ /* 0x100fe20008001207 */
[----:B------:R-:W-:Y:S01]  /*9090*/  FMUL R20, R20, UR9 ;  /* 0x0000000914147c20 */ /* 0x000fe20008400000 */
[----:B------:R-:W0:Y:S01]  /*90a0*/  LDC R21, c[0x0][0x144] ;  /* 0x00005100ff157b82 */ /* 0x000e220000000800 */
[----:B-1----:R-:W-:Y:S01]  /*90b0*/  I2FP.F32.U32 R8, R19 ;  /* 0x0000001300087245 */ /* 0x002fe20000201000 */
[----:B------:R-:W-:Y:S01]  /*90c0*/  ULDC UR5, c[0x0][0x154] ;  /* 0x0000550000057ab9 */ /* 0x000fe20000000800 */
[----:B------:R-:W-:Y:S01]  /*90d0*/  SHF.R.U32.HI R6, RZ, UR8, R7 ;  /* 0x00000008ff067c19 */ /* 0x000fe20008011607 */
[----:B------:R-:W-:Y:S01]  /*90e0*/  ULDC.64 UR6, c[0x0][0x620] ;  /* 0x0001880000067ab9 */ /* 0x000fe20000000a00 */
[----:B------:R-:W-:Y:S01]  /*90f0*/  IADD3 R7, P0, RZ, -R16, RZ ;  /* 0x80000010ff077210 */ /* 0x000fe20007f1e0ff */
[----:B------:R-:W1:Y:S01]  /*9100*/  F2I.U32.TRUNC.NTZ R20, R20 ;  /* 0x0000001400147305 */ /* 0x000e62000020f000 */
[----:B------:R-:W-:Y:S01]  /*9110*/  FMUL R8, R8, UR5 ;  /* 0x0000000508087c20 */ /* 0x000fe20008400000 */
[----:B------:R-:W2:Y:S01]  /*9120*/  LDC R22, c[0x0][0x148] ;  /* 0x00005200ff167b82 */ /* 0x000ea20000000800 */
[----:B------:R-:W-:Y:S01]  /*9130*/  ULDC UR5, c[0x0][0x618] ;  /* 0x0001860000057ab9 */ /* 0x000fe20000000800 */
[----:B------:R-:W-:-:S04]  /*9140*/  IMAD.X R6, RZ, RZ, ~R6, P0 ;  /* 0x000000ffff067224 */ /* 0x000fc800000e0e06 */
[----:B------:R-:W-:Y:S01]  /*9150*/  IMAD R6, R6, UR6, RZ ;  /* 0x0000000606067c24 */ /* 0x000fe2000f8e02ff */
[----:B------:R-:W3:Y:S03]  /*9160*/  F2I.U32.TRUNC.NTZ R8, R8 ;  /* 0x0000000800087305 */ /* 0x000ee6000020f000 */
[C---:B------:R-:W-:Y:S02]  /*9170*/  IMAD R9, R7.reuse, UR7, R6 ;  /* 0x0000000707097c24 */ /* 0x040fe4000f8e0206 */
[----:B------:R-:W-:Y:S01]  /*9180*/  IMAD.WIDE.U32 R6, R7, UR6, R2 ;  /* 0x0000000607067c25 */ /* 0x000fe2000f8e0002 */
[----:B------:R-:W-:Y:S02]  /*9190*/  ULDC.64 UR6, c[0x0][0x640] ;  /* 0x0001900000067ab9 */ /* 0x000fe40000000a00 */
[----:B------:R-:W-:Y:S01]  /*91a0*/  ISETP.NE.U32.AND P0, PT, RZ, UR6, PT ;  /* 0x00000006ff007c0c */ /* 0x000fe2000bf05070 */
[----:B-1----:R-:W-:-:S02]  /*91b0*/  IMAD.MOV R20, RZ, RZ, -R20 ;  /* 0x000000ffff147224 */ /* 0x002fc400078e0a14 */
[----:B------:R-:W-:Y:S01]  /*91c0*/  IMAD.IADD R7, R7, 0x1, R9 ;  /* 0x0000000107077824 */ /* 0x000fe200078e0209 */
[----:B------:R-:W-:Y:S01]  /*91d0*/  ISETP.NE.AND.EX P0, PT, RZ, UR7, PT, P0 ;  /* 0x00000007ff007c0c */ /* 0x000fe2000bf05300 */
[----:B0-----:R-:W-:-:S03]  /*91e0*/  IMAD R18, R21, R20, R18 ;  /* 0x0000001415127224 */ /* 0x001fc600078e0212 */
[--C-:B------:R-:W-:Y:S01]  /*91f0*/  SHF.R.U64 R20, R6, UR5, R7.reuse ;  /* 0x0000000506147c19 */ /* 0x100fe20008001207 */
[----:B---3--:R-:W-:Y:S01]  /*9200*/  IMAD.MOV R6, RZ, RZ, -R8 ;  /* 0x000000ffff067224 */ /* 0x008fe200078e0a08 */
[----:B------:R-:W-:Y:S01]  /*9210*/  SHF.R.U32.HI R7, RZ, UR5, R7 ;  /* 0x00000005ff077c19 */ /* 0x000fe20008011607 */
[----:B------:R-:W-:Y:S02]  /*9220*/  ULDC UR5, c[0x0][0x608] ;  /* 0x0001820000057ab9 */ /* 0x000fe40000000800 */
[----:B--2---:R-:W-:Y:S01]  /*9230*/  @P3 IMAD R18, R22, R6, R19 ;  /* 0x0000000616123224 */ /* 0x004fe200078e0213 */
[--C-:B------:R-:W-:Y:S02]  /*9240*/  SHF.R.U64 R22, R20, UR5, R7.reuse ;  /* 0x0000000514167c19 */ /* 0x100fe40008001207 */
[----:B------:R-:W-:Y:S01]  /*9250*/  SHF.R.U32.HI R7, RZ, UR5, R7 ;  /* 0x00000005ff077c19 */ /* 0x000fe20008011607 */
[----:B------:R-:W-:-:S03]  /*9260*/  ULDC UR5, c[0x0][0x658] ;  /* 0x0001960000057ab9 */ /* 0x000fc60000000800 */
[--C-:B------:R-:W-:Y:S02]  /*9270*/  SHF.R.U64 R19, R22, UR5, R7.reuse ;  /* 0x0000000516137c19 */ /* 0x100fe40008001207 */
[----:B------:R-:W-:-:S03]  /*9280*/  SHF.R.U32.HI R21, RZ, UR5, R7 ;  /* 0x00000005ff157c19 */ /* 0x000fc60008011607 */
[----:B------:R-:W-:Y:S02]  /*9290*/  IMAD.MOV.U32 R8, RZ, RZ, R19 ;  /* 0x000000ffff087224 */ /* 0x000fe400078e0013 */
[----:B------:R-:W-:Y:S01]  /*92a0*/  IMAD.MOV.U32 R7, RZ, RZ, R21 ;  /* 0x000000ffff077224 */ /* 0x000fe200078e0015 */
[----:B------:R-:W-:Y:S06]  /*92b0*/  @!P0 BRA `(.L_x_186) ;  /* 0x00000000002c8947 */ /* 0x000fec0003800000 */
        /* <DEDUP_REMOVED lines=9> */
[----:B------:R-:W-:-:S04]  /*9350*/  IMAD.WIDE.U32.X R6, R21, UR7, R6, P1 ;  /* 0x0000000715067c25 */ /* 0x000fc800088e0406 */
[----:B------:R-:W-:-:S07]  /*9360*/  IMAD.MOV.U32 R8, RZ, RZ, R6 ;  /* 0x000000ffff087224 */ /* 0x000fce00078e0006 */
.L_x_186:
[----:B------:R-:W-:Y:S01]  /*9370*/  ULDC UR5, c[0x0][0x648] ;  /* 0x0001920000057ab9 */ /* 0x000fe20000000800 */
[----:B------:R-:W-:Y:S01]  /*9380*/  LOP3.LUT R6, R22, UR17, RZ, 0xc0, !PT ;  /* 0x0000001116067c12 */ /* 0x000fe2000f8ec0ff */
[----:B------:R-:W-:Y:S01]  /*9390*/  ULDC UR6, c[0x0][0x610] ;  /* 0x0001840000067ab9 */ /* 0x000fe20000000800 */
[----:B------:R-:W-:Y:S01]  /*93a0*/  SHF.R.U64 R7, R8, UR5, R7 ;  /* 0x0000000508077c19 */ /* 0x000fe20008001207 */
[----:B------:R-:W-:Y:S01]  /*93b0*/  ULDC UR5, c[0x0][0x638] ;  /* 0x00018e0000057ab9 */ /* 0x000fe20000000800 */
[----:B------:R-:W-:-:S03]  /*93c0*/  LOP3.LUT R20, R20, UR4, RZ, 0xc0, !PT ;  /* 0x0000000414147c12 */ /* 0x000fc6000f8ec0ff */
[----:B------:R-:W-:Y:S02]  /*93d0*/  IMAD.MOV R8, RZ, RZ, -R7 ;  /* 0x000000ffff087224 */ /* 0x000fe400078e0a07 */
[----:B------:R-:W-:Y:S02]  /*93e0*/  IMAD R7, R7, UR18, R6 ;  /* 0x0000001207077c24 */ /* 0x000fe4000f8e0206 */
[----:B------:R-:W-:Y:S01]  /*93f0*/  IMAD R19, R8, UR5, R19 ;  /* 0x0000000508137c24 */ /* 0x000fe2000f8e0213 */
[----:B------:R-:W-:Y:S01]  /*9400*/  ULDC UR5, c[0x0][0x600] ;  /* 0x0001800000057ab9 */ /* 0x000fe20000000800 */
[----:B------:R-:W-:Y:S02]  /*9410*/  IMAD R18, R7, UR6, R18 ;  /* 0x0000000607127c24 */ /* 0x000fe4000f8e0212 */
[----:B------:R-:W-:Y:S02]  /*9420*/  IMAD R19, R19, UR5, R20 ;  /* 0x0000000513137c24 */ /* 0x000fe4000f8e0214 */
[----:B------:R-:W-:-:S03]  /*9430*/  IMAD.MOV.U32 R7, RZ, RZ, 0x1 ;  /* 0x00000001ff077424 */ /* 0x000fc600078e00ff */
[----:B------:R-:W-:Y:S02]  /*9440*/  SEL R6, R19, R18, !P3 ;  /* 0x0000001213067207 */ /* 0x000fe40005800000 */
[----:B------:R-:W-:-:S07]  /*9450*/  SEL R18, R18, R19, !P3 ;  /* 0x0000001312127207 */ /* 0x000fce0005800000 */
.L_x_184:
[----:B------:R-:W-:Y:S05]  /*9460*/  BSYNC B1 ;  /* 0x0000000000017941 */ /* 0x000fea0003800000 */
.L_x_183:
[----:B------:R-:W-:-:S13]  /*9470*/  LOP3.LUT P0, RZ, R7, 0xff, RZ, 0xc0, !PT ;  /* 0x000000ff07ff7812 */ /* 0x000fda000780c0ff */
[----:B------:R-:W-:Y:S05]  /*9480*/  @P0 BRA `(.L_x_187) ;  /* 0xfffffff400480947 */ /* 0x000fea000383ffff */
[----:B------:R-:W-:Y:S05]  /*9490*/  BSYNC B0 ;  /* 0x0000000000007941 */ /* 0x000fea0003800000 */
.L_x_176:
[----:B------:R-:W-:-:S03]  /*94a0*/  UMOV UR5, 0xffffffff ;  /* 0xffffffff00057882 */ /* 0x000fc60000000000 */
[----:B------:R-:W-:Y:S05]  /*94b0*/  BRA.DIV UR5, `(.L_x_188) ;  /* 0x0000000a05187947 */ /* 0x000fea000b800000 */
[----:B------:R-:W-:-:S13]  /*94c0*/  ELECT P0, URZ, PT ;  /* 0x00000000003f782f */ /* 0x000fda0003800000 */
.L_x_209:
[----:B------:R-:W-:Y:S04]  /*94d0*/  BSSY B0, `(.L_x_189) ;  /* 0x000006a000007945 */ /* 0x000fe80003800000 */
[----:B------:R-:W-:Y:S05]  /*94e0*/  @!P0 BRA `(.L_x_190) ;  /* 0x0000000400a08947 */ /* 0x000fea0003800000 */
[----:B------:R-:W-:-:S04]  /*94f0*/  LOP3.LUT R4, R4, 0x2, RZ, 0xfc, !PT ;  /* 0x0000000204047812 */ /* 0x000fc800078efcff */
[----:B------:R-:W-:-:S13]  /*9500*/  ISETP.NE.AND P0, PT, R4, 0x3, PT ;  /* 0x000000030400780c */ /* 0x000fda0003f05270 */
[----:B------:R-:W-:Y:S05]  /*9510*/  @!P0 BRA `(.L_x_191) ;  /* 0x0000000000048947 */ /* 0x000fea0003800000 */
[----:B------:R-:W-:Y:S01]  /*9520*/  BPT.TRAP 0x1 ;  /* 0x000000040000795c */ /* 0x000fe20000300000 */
.L_x_191:
[----:B------:R-:W0:Y:S01]  /*9530*/  S2R R3, SR_CgaCtaId ;  /* 0x0000000000037919 */ /* 0x000e220000008800 */
[----:B------:R-:W-:-:S04]  /*9540*/  MOV R0, 0x400 ;  /* 0x0000040000007802 */ /* 0x000fc80000000f00 */
[----:B0-----:R-:W-:Y:S02]  /*9550*/  LEA R0, R3, R0, 0x18 ;  /* 0x0000000003007211 */ /* 0x001fe400078ec0ff */
[----:B------:R-:W-:-:S03]  /*9560*/  SHF.L.U32 R3, R5, 0x1f, RZ ;  /* 0x0000001f05037819 */ /* 0x000fc600000006ff */
[----:B------:R-:W-:-:S04]  /*9570*/  VIADD R0, R0, 0x58 ;  /* 0x0000005800007836 */ /* 0x000fc80000000000 */
[C---:B------:R-:W-:Y:S02]  /*9580*/  IMAD R6, R17.reuse, 0x8, R0 ;  /* 0x0000000811067824 */ /* 0x040fe400078e0200 */
[----:B------:R-:W-:Y:S02]  /*9590*/  VIADD R17, R17, 0x1 ;  /* 0x0000000111117836 */ /* 0x000fe40000000000 */
[----:B------:R-:W0:Y:S03]  /*95a0*/  SYNCS.PHASECHK.TRANS64.TRYWAIT P0, [R6+URZ], R3 ;  /* 0x00000003060075a7 */ /* 0x000e26000800017f */
[----:B------:R-:W-:-:S04]  /*95b0*/  ISETP.NE.AND P1, PT, R17, 0xb, PT ;  /* 0x0000000b1100780c */ /* 0x000fc80003f25270 */
[----:B------:R-:W-:Y:S02]  /*95c0*/  SEL R2, RZ, 0x1, P1 ;  /* 0x00000001ff027807 */ /* 0x000fe40000800000 */
[----:B------:R-:W-:Y:S02]  /*95d0*/  SEL R17, R17, RZ, P1 ;  /* 0x000000ff11117207 */ /* 0x000fe40000800000 */
[----:B------:R-:W-:-:S03]  /*95e0*/  LOP3.LUT R8, R5, R2, RZ, 0x3c, !PT ;  /* 0x0000000205087212 */ /* 0x000fc600078e3cff */
[----:B------:R-:W-:Y:S01]  /*95f0*/  IMAD R7, R17, 0x8, R0 ;  /* 0x0000000811077824 */ /* 0x000fe200078e0200 */
[----:B------:R-:W-:Y:S01]  /*9600*/  SHF.L.U32 R4, R8, 0x1f, RZ ;  /* 0x0000001f08047819 */ /* 0x000fe200000006ff */
[----:B0-----:R-:W-:Y:S06]  /*9610*/  @!P0 BRA `(.L_x_192) ;  /* 0x0000000400e08947 */ /* 0x001fec0003800000 */
.L_x_210:
[----:B------:R-:W1:Y:S01]  /*9620*/  SYNCS.PHASECHK.TRANS64.TRYWAIT P0, [R7+URZ], R4 ;  /* 0x00000004070075a7 */ /* 0x000e62000800017f */
[----:B------:R-:W-:-:S05]  /*9630*/  VIADD R2, R17, 0x1 ;  /* 0x0000000111027836 */ /* 0x000fca0000000000 */
[----:B------:R-:W-:-:S04]  /*9640*/  ISETP.NE.AND P1, PT, R2, 0xb, PT ;  /* 0x0000000b0200780c */ /* 0x000fc80003f25270 */
[----:B0-----:R-:W-:Y:S02]  /*9650*/  SEL R3, RZ, 0x1, P1 ;  /* 0x00000001ff037807 */ /* 0x001fe40000800000 */
[----:B------:R-:W-:Y:S02]  /*9660*/  SEL R9, R2, RZ, P1 ;  /* 0x000000ff02097207 */ /* 0x000fe40000800000 */
[----:B------:R-:W-:-:S03]  /*9670*/  LOP3.LUT R8, R8, R3, RZ, 0x3c, !PT ;  /* 0x0000000308087212 */ /* 0x000fc600078e3cff */
[----:B------:R-:W-:Y:S01]  /*9680*/  IMAD R6, R9, 0x8, R0 ;  /* 0x0000000809067824 */ /* 0x000fe200078e0200 */
[----:B------:R-:W-:Y:S01]  /*9690*/  SHF.L.U32 R5, R8, 0x1f, RZ ;  /* 0x0000001f08057819 */ /* 0x000fe200000006ff */
[----:B-1----:R-:W-:Y:S06]  /*96a0*/  @!P0 BRA `(.L_x_193) ;  /* 0x0000000400d08947 */ /* 0x002fec0003800000 */
.L_x_211:
[----:B------:R-:W1:Y:S01]  /*96b0*/  SYNCS.PHASECHK.TRANS64.TRYWAIT P0, [R6+URZ], R5 ;  /* 0x00000005060075a7 */ /* 0x000e62000800017f */
[----:B------:R-:W-:-:S05]  /*96c0*/  VIADD R2, R9, 0x1 ;  /* 0x0000000109027836 */ /* 0x000fca0000000000 */
[----:B------:R-:W-:-:S04]  /*96d0*/  ISETP.NE.AND P1, PT, R2, 0xb, PT ;  /* 0x0000000b0200780c */ /* 0x000fc80003f25270 */
[----:B------:R-:W-:Y:S02]  /*96e0*/  SEL R3, RZ, 0x1, P1 ;  /* 0x00000001ff037807 */ /* 0x000fe40000800000 */
[----:B0-----:R-:W-:Y:S02]  /*96f0*/  SEL R7, R2, RZ, P1 ;  /* 0x000000ff02077207 */ /* 0x001fe40000800000 */
[----:B------:R-:W-:-:S03]  /*9700*/  LOP3.LUT R8, R8, R3, RZ, 0x3c, !PT ;  /* 0x0000000308087212 */ /* 0x000fc600078e3cff */
[----:B------:R-:W-:Y:S01]  /*9710*/  IMAD R9, R7, 0x8, R0 ;  /* 0x0000000807097824 */ /* 0x000fe200078e0200 */
[----:B------:R-:W-:Y:S01]  /*9720*/  SHF.L.U32 R4, R8, 0x1f, RZ ;  /* 0x0000001f08047819 */ /* 0x000fe200000006ff */
[----:B-1----:R-:W-:Y:S06]  /*9730*/  @!P0 BRA `(.L_x_194) ;  /* 0x0000000400c08947 */ /* 0x002fec0003800000 */
.L_x_212:
[----:B------:R-:W1:Y:S01]  /*9740*/  SYNCS.PHASECHK.TRANS64.TRYWAIT P0, [R9+URZ], R4 ;  /* 0x00000004090075a7 */ /* 0x000e62000800017f */
[----:B------:R-:W-:-:S05]  /*9750*/  VIADD R2, R7, 0x1 ;  /* 0x0000000107027836 */ /* 0x000fca0000000000 */
[----:B------:R-:W-:-:S04]  /*9760*/  ISETP.NE.AND P1, PT, R2, 0xb, PT ;  /* 0x0000000b0200780c */ /* 0x000fc80003f25270 */
[----:B------:R-:W-:Y:S02]  /*9770*/  SEL R3, RZ, 0x1, P1 ;  /* 0x00000001ff037807 */ /* 0x000fe40000800000 */
[----:B------:R-:W-:Y:S02]  /*9780*/  SEL R7, R2, RZ, P1 ;  /* 0x000000ff02077207 */ /* 0x000fe40000800000 */
[----:B------:R-:W-:-:S03]  /*9790*/  LOP3.LUT R8, R8, R3, RZ, 0x3c, !PT ;  /* 0x0000000308087212 */ /* 0x000fc600078e3cff */
[----:B0-----:R-:W-:Y:S01]  /*97a0*/  IMAD R6, R7, 0x8, R0 ;  /* 0x0000000807067824 */ /* 0x001fe200078e0200 */
[----:B------:R-:W-:Y:S01]  /*97b0*/  SHF.L.U32 R5, R8, 0x1f, RZ ;  /* 0x0000001f08057819 */ /* 0x000fe200000006ff */
[----:B-1----:R-:W-:Y:S06]  /*97c0*/  @!P0 BRA `(.L_x_195) ;  /* 0x0000000400b08947 */ /* 0x002fec0003800000 */
.L_x_213:
        /* <DEDUP_REMOVED lines=9> */
.L_x_214:
        /* <DEDUP_REMOVED lines=9> */
.L_x_215:
        /* <DEDUP_REMOVED lines=9> */
.L_x_216:
[----:B------:R-:W1:Y:S01]  /*9980*/  SYNCS.PHASECHK.TRANS64.TRYWAIT P0, [R9+URZ], R4 ;  /* 0x00000004090075a7 */ /* 0x000e62000800017f */
[----:B------:R-:W-:-:S05]  /*9990*/  VIADD R2, R7, 0x1 ;  /* 0x0000000107027836 */ /* 0x000fca0000000000 */
[----:B------:R-:W-:-:S04]  /*99a0*/  ISETP.NE.AND P1, PT, R2, 0xb, PT ;  /* 0x0000000b0200780c */ /* 0x000fc80003f25270 */
[----:B------:R-:W-:Y:S02]  /*99b0*/  SEL R3, RZ, 0x1, P1 ;  /* 0x00000001ff037807 */ /* 0x000fe40000800000 */
[----:B------:R-:W-:Y:S02]  /*99c0*/  SEL R7, R2, RZ, P1 ;  /* 0x000000ff02077207 */ /* 0x000fe40000800000 */
[----:B------:R-:W-:-:S03]  /*99d0*/  LOP3.LUT R8, R8, R3, RZ, 0x3c, !PT ;  /* 0x0000000308087212 */ /* 0x000fc600078e3cff */
[----:B------:R-:W-:Y:S01]  /*99e0*/  IMAD R10, R7, 0x8, R0 ;  /* 0x00000008070a7824 */ /* 0x000fe200078e0200 */
[----:B0-----:R-:W-:Y:S01]  /*99f0*/  SHF.L.U32 R5, R8, 0x1f, RZ ;  /* 0x0000001f08057819 */ /* 0x001fe200000006ff */
[----:B-1----:R-:W-:Y:S06]  /*9a00*/  @!P0 BRA `(.L_x_199) ;  /* 0x0000000400708947 */ /* 0x002fec0003800000 */
.L_x_217:
[----:B------:R-:W1:Y:S01]  /*9a10*/  SYNCS.PHASECHK.TRANS64.TRYWAIT P0, [R10+URZ], R5 ;  /* 0x000000050a0075a7 */ /* 0x000e62000800017f */
[----:B------:R-:W-:-:S05]  /*9a20*/  VIADD R2, R7, 0x1 ;  /* 0x0000000107027836 */ /* 0x000fca0000000000 */
[----:B------:R-:W-:-:S04]  /*9a30*/  ISETP.NE.AND P1, PT, R2, 0xb, PT ;  /* 0x0000000b0200780c */ /* 0x000fc80003f25270 */
[----:B------:R-:W-:Y:S02]  /*9a40*/  SEL R3, RZ, 0x1, P1 ;  /* 0x00000001ff037807 */ /* 0x000fe40000800000 */
[----:B------:R-:W-:Y:S02]  /*9a50*/  SEL R7, R2, RZ, P1 ;  /* 0x000000ff02077207 */ /* 0x000fe40000800000 */
[----:B0-----:R-:W-:-:S03]  /*9a60*/  LOP3.LUT R9, R8, R3, RZ, 0x3c, !PT ;  /* 0x0000000308097212 */ /* 0x001fc600078e3cff */
[----:B------:R-:W-:Y:S01]  /*9a70*/  IMAD R11, R7, 0x8, R0 ;  /* 0x00000008070b7824 */ /* 0x000fe200078e0200 */
[----:B------:R-:W-:Y:S01]  /*9a80*/  SHF.L.U32 R6, R9, 0x1f, RZ ;  /* 0x0000001f09067819 */ /* 0x000fe200000006ff */
[----:B-1----:R-:W-:Y:S06]  /*9a90*/  @!P0 BRA `(.L_x_200) ;  /* 0x0000000400608947 */ /* 0x002fec0003800000 */
.L_x_218:
[----:B------:R-:W1:Y:S01]  /*9aa0*/  SYNCS.PHASECHK.TRANS64.TRYWAIT P0, [R11+URZ], R6 ;  /* 0x000000060b0075a7 */ /* 0x000e62000800017f */
[----:B------:R-:W-:-:S05]  /*9ab0*/  VIADD R2, R7, 0x1 ;  /* 0x0000000107027836 */ /* 0x000fca0000000000 */
[----:B------:R-:W-:-:S04]  /*9ac0*/  ISETP.NE.AND P1, PT, R2, 0xb, PT ;  /* 0x0000000b0200780c */ /* 0x000fc80003f25270 */
[----:B------:R-:W-:Y:S02]  /*9ad0*/  SEL R4, RZ, 0x1, P1 ;  /* 0x00000001ff047807 */ /* 0x000fe40000800000 */
[----:B------:R-:W-:Y:S02]  /*9ae0*/  SEL R3, R2, RZ, P1 ;  /* 0x000000ff02037207 */ /* 0x000fe40000800000 */
[----:B------:R-:W-:Y:S01]  /*9af0*/  LOP3.LUT R4, R9, R4, RZ, 0x3c, !PT ;  /* 0x0000000409047212 */ /* 0x000fe200078e3cff */
[----:B-1----:R-:W-:Y:S06]  /*9b00*/  @!P0 BRA `(.L_x_201) ;  /* 0x0000000400588947 */ /* 0x002fec0003800000 */
.L_x_219:
[----:B------:R-:W-:Y:S01]  /*9b10*/  IMAD R3, R3, 0x8, R0 ;  /* 0x0000000803037824 */ /* 0x000fe200078e0200 */
[----:B------:R-:W-:-:S07]  /*9b20*/  SHF.L.U32 R0, R4, 0x1f, RZ ;  /* 0x0000001f04007819 */ /* 0x000fce00000006ff */
.L_x_202:
[----:B--2---:R2:W3:Y:S02]  /*9b30*/  SYNCS.PHASECHK.TRANS64.TRYWAIT P0, [R3+URZ], R0 ;  /* 0x00000000030075a7 */ /* 0x0044e4000800017f */
[----:B---3--:R-:W-:Y:S05]  /*9b40*/  @!P0 NANOSLEEP.SYNCS 0x989680 ;  /* 0x009896800000895d */ /* 0x008fea0003900000 */
[----:B------:R-:W3:Y:S02]  /*9b50*/  @!P0 SYNCS.PHASECHK.TRANS64 P0, [R3+URZ], R0 ;  /* 0x00000000030085a7 */ /* 0x000ee4000800007f */
[----:B---3--:R-:W-:Y:S05]  /*9b60*/  @!P0 BRA `(.L_x_202) ;  /* 0xfffffffc00f08947 */ /* 0x008fea000383ffff */
.L_x_190:
[----:B------:R-:W-:Y:S05]  /*9b70*/  BSYNC B0 ;  /* 0x0000000000007941 */ /* 0x000fea0003800000 */
.L_x_189:
[----:B------:R-:W-:Y:S05]  /*9b80*/  EXIT ;  /* 0x000000000000794d */ /* 0x000fea0003800000 */
.L_x_22:
[----:B-1----:R-:W-:-:S04]  /*9b90*/  IMAD.U32 R13, RZ, RZ, UR6 ;  /* 0x00000006ff0d7e24 */ /* 0x002fc8000f8e00ff */
[----:B------:R1:W4:Y:S03]  /*9ba0*/  SYNCS.PHASECHK.TRANS64.TRYWAIT P0, [R13+URZ], R12 ;  /* 0x0000000c0d0075a7 */ /* 0x000326000800017f */
[----:B----4-:R-:W-:Y:S05]  /*9bb0*/  @!P0 NANOSLEEP.SYNCS 0x989680 ;  /* 0x009896800000895d */ /* 0x010fea0003900000 */
[----:B------:R-:W4:Y:S02]  /*9bc0*/  @!P0 SYNCS.PHASECHK.TRANS64 P0, [R13+URZ], R12 ;  /* 0x0000000c0d0085a7 */ /* 0x000f24000800007f */
[----:B----4-:R-:W-:Y:S05]  /*9bd0*/  @!P0 BRA `(.L_x_22) ;  /* 0xfffffffc00ec8947 */ /* 0x010fea000383ffff */
[----:B------:R-:W-:Y:S05]  /*9be0*/  BRA `(.L_x_21) ;  /* 0xffffff7c00487947 */ /* 0x000fea000383ffff */
.L_x_28:
[----:B-1----:R-:W-:-:S04]  /*9bf0*/  IMAD.U32 R15, RZ, RZ, UR12 ;  /* 0x0000000cff0f7e24 */ /* 0x002fc8000f8e00ff */
[----:B------:R1:W4:Y:S03]  /*9c00*/  SYNCS.PHASECHK.TRANS64.TRYWAIT P0, [R15+URZ], R14 ;  /* 0x0000000e0f0075a7 */ /* 0x000326000800017f */
[----:B----4-:R-:W-:Y:S05]  /*9c10*/  @!P0 NANOSLEEP.SYNCS 0x989680 ;  /* 0x009896800000895d */ /* 0x010fea0003900000 */
[----:B------:R-:W4:Y:S02]  /*9c20*/  @!P0 SYNCS.PHASECHK.TRANS64 P0, [R15+URZ], R14 ;  /* 0x0000000e0f0085a7 */ /* 0x000f24000800007f */
[----:B----4-:R-:W-:Y:S05]  /*9c30*/  @!P0 BRA `(.L_x_28) ;  /* 0xfffffffc00ec8947 */ /* 0x010fea000383ffff */
[----:B------:R-:W-:Y:S05]  /*9c40*/  BRA `(.L_x_27) ;  /* 0xffffff8400b47947 */ /* 0x000fea000383ffff */
.L_x_177:
[----:B------:R-:W-:Y:S01]  /*9c50*/  BSSY B1, `(.L_x_203) ;  /* 0x0000006000017945 */ /* 0x000fe20003800000 */
[----:B------:R-:W-:-:S07]  /*9c60*/  IMAD.MOV.U32 R7, RZ, RZ, -0x1 ;  /* 0xffffffffff077424 */ /* 0x000fce00078e00ff */
[----:B------:R-:W-:Y:S05]  /*9c70*/  WARPSYNC.COLLECTIVE R7, `(.L_x_204) ;  /* 0x00000000070c7348 */ /* 0x000fea0003c00000 */
[----:B------:R-:W-:Y:S02]  /*9c80*/  ELECT P0, UR62, PT ;  /* 0x00000000003e782f */ /* 0x000fe40003800000 */
[----:B------:R-:W-:Y:S01]  /*9c90*/  MOV R7, UR62 ;  /* 0x0000003e00077c02 */ /* 0x000fe20008000f00 */
[----:B------:R-:W-:Y:S10]  /*9ca0*/  ENDCOLLECTIVE ;  /* 0x000000000000791b */ /* 0x000ff40003800000 */
.L_x_204:
[----:B------:R-:W-:Y:S05]  /*9cb0*/  BSYNC B1 ;  /* 0x0000000000017941 */ /* 0x000fea0003800000 */
.L_x_203:
[----:B------:R-:W-:Y:S05]  /*9cc0*/  BRA `(.L_x_205) ;  /* 0xffffffec00447947 */ /* 0x000fea000383ffff */
.L_x_180:
[----:B0-----:R0:W1:Y:S02]  /*9cd0*/  SYNCS.PHASECHK.TRANS64.TRYWAIT P0, [R21+URZ+0x58], R8 ;  /* 0x00005808150075a7 */ /* 0x001064000800017f */
[----:B-1----:R-:W-:Y:S05]  /*9ce0*/  @!P0 NANOSLEEP.SYNCS 0x989680 ;  /* 0x009896800000895d */ /* 0x002fea0003900000 */
[----:B------:R-:W1:Y:S02]  /*9cf0*/  @!P0 SYNCS.PHASECHK.TRANS64 P0, [R21+URZ+0x58], R8 ;  /* 0x00005808150085a7 */ /* 0x000e64000800007f */
[----:B-1----:R-:W-:Y:S05]  /*9d00*/  @!P0 BRA `(.L_x_180) ;  /* 0xfffffffc00f08947 */ /* 0x002fea000383ffff */
[----:B------:R-:W-:Y:S05]  /*9d10*/  BRA `(.L_x_206) ;  /* 0xffffffec007c7947 */ /* 0x000fea000383ffff */
.L_x_188:
[----:B------:R-:W-:Y:S01]  /*9d20*/  BSSY B0, `(.L_x_207) ;  /* 0x0000006000007945 */ /* 0x000fe20003800000 */
[----:B------:R-:W-:-:S07]  /*9d30*/  IMAD.MOV.U32 R7, RZ, RZ, -0x1 ;  /* 0xffffffffff077424 */ /* 0x000fce00078e00ff */
[----:B------:R-:W-:Y:S05]  /*9d40*/  WARPSYNC.COLLECTIVE R7, `(.L_x_208) ;  /* 0x00000000070c7348 */ /* 0x000fea0003c00000 */
[----:B------:R-:W-:Y:S02]  /*9d50*/  ELECT P0, UR62, PT ;  /* 0x00000000003e782f */ /* 0x000fe40003800000 */
[----:B------:R-:W-:Y:S01]  /*9d60*/  MOV R7, UR62 ;  /* 0x0000003e00077c02 */ /* 0x000fe20008000f00 */
[----:B------:R-:W-:Y:S10]  /*9d70*/  ENDCOLLECTIVE ;  /* 0x000000000000791b */ /* 0x000ff40003800000 */
.L_x_208:
[----:B------:R-:W-:Y:S05]  /*9d80*/  BSYNC B0 ;  /* 0x0000000000007941 */ /* 0x000fea0003800000 */
.L_x_207:
[----:B------:R-:W-:Y:S05]  /*9d90*/  BRA `(.L_x_209) ;  /* 0xfffffff400cc7947 */ /* 0x000fea000383ffff */
.L_x_192:
[----:B0-----:R0:W1:Y:S02]  /*9da0*/  SYNCS.PHASECHK.TRANS64.TRYWAIT P0, [R6+URZ], R3 ;  /* 0x00000003060075a7 */ /* 0x001064000800017f */
[----:B-1----:R-:W-:Y:S05]  /*9db0*/  @!P0 NANOSLEEP.SYNCS 0x989680 ;  /* 0x009896800000895d */ /* 0x002fea0003900000 */
[----:B------:R-:W1:Y:S02]  /*9dc0*/  @!P0 SYNCS.PHASECHK.TRANS64 P0, [R6+URZ], R3 ;  /* 0x00000003060085a7 */ /* 0x000e64000800007f */
[----:B-1----:R-:W-:Y:S05]  /*9dd0*/  @!P0 BRA `(.L_x_192) ;  /* 0xfffffffc00f08947 */ /* 0x002fea000383ffff */
[----:B------:R-:W-:Y:S05]  /*9de0*/  BRA `(.L_x_210) ;  /* 0xfffffff8000c7947 */ /* 0x000fea000383ffff */
.L_x_193:
[----:B0-----:R0:W1:Y:S02]  /*9df0*/  SYNCS.PHASECHK.TRANS64.TRYWAIT P0, [R7+URZ], R4 ;  /* 0x00000004070075a7 */ /* 0x001064000800017f */
[----:B-1----:R-:W-:Y:S05]  /*9e00*/  @!P0 NANOSLEEP.SYNCS 0x989680 ;  /* 0x009896800000895d */ /* 0x002fea0003900000 */
[----:B------:R-:W1:Y:S02]  /*9e10*/  @!P0 SYNCS.PHASECHK.TRANS64 P0, [R7+URZ], R4 ;  /* 0x00000004070085a7 */ /* 0x000e64000800007f */
[----:B-1----:R-:W-:Y:S05]  /*9e20*/  @!P0 BRA `(.L_x_193) ;  /* 0xfffffffc00f08947 */ /* 0x002fea000383ffff */
[----:B------:R-:W-:Y:S05]  /*9e30*/  BRA `(.L_x_211) ;  /* 0xfffffff8001c7947 */ /* 0x000fea000383ffff */
.L_x_194:
[----:B0-----:R0:W1:Y:S02]  /*9e40*/  SYNCS.PHASECHK.TRANS64.TRYWAIT P0, [R6+URZ], R5 ;  /* 0x00000005060075a7 */ /* 0x001064000800017f */
[----:B-1----:R-:W-:Y:S05]  /*9e50*/  @!P0 NANOSLEEP.SYNCS 0x989680 ;  /* 0x009896800000895d */ /* 0x002fea0003900000 */
[----:B------:R-:W1:Y:S02]  /*9e60*/  @!P0 SYNCS.PHASECHK.TRANS64 P0, [R6+URZ], R5 ;  /* 0x00000005060085a7 */ /* 0x000e64000800007f */
[----:B-1----:R-:W-:Y:S05]  /*9e70*/  @!P0 BRA `(.L_x_194) ;  /* 0xfffffffc00f08947 */ /* 0x002fea000383ffff */
[----:B------:R-:W-:Y:S05]  /*9e80*/  BRA `(.L_x_212) ;  /* 0xfffffff8002c7947 */ /* 0x000fea000383ffff */
.L_x_195:
[----:B0-----:R0:W1:Y:S02]  /*9e90*/  SYNCS.PHASECHK.TRANS64.TRYWAIT P0, [R9+URZ], R4 ;  /* 0x00000004090075a7 */ /* 0x001064000800017f */
[----:B-1----:R-:W-:Y:S05]  /*9ea0*/  @!P0 NANOSLEEP.SYNCS 0x989680 ;  /* 0x009896800000895d */ /* 0x002fea0003900000 */
[----:B------:R-:W1:Y:S02]  /*9eb0*/  @!P0 SYNCS.PHASECHK.TRANS64 P0, [R9+URZ], R4 ;  /* 0x00000004090085a7 */ /* 0x000e64000800007f */
[----:B-1----:R-:W-:Y:S05]  /*9ec0*/  @!P0 BRA `(.L_x_195) ;  /* 0xfffffffc00f08947 */ /* 0x002fea000383ffff */
[----:B------:R-:W-:Y:S05]  /*9ed0*/  BRA `(.L_x_213) ;  /* 0xfffffff8003c7947 */ /* 0x000fea000383ffff */
.L_x_196:
[----:B0-----:R0:W1:Y:S02]  /*9ee0*/  SYNCS.PHASECHK.TRANS64.TRYWAIT P0, [R6+URZ], R5 ;  /* 0x00000005060075a7 */ /* 0x001064000800017f */
[----:B-1----:R-:W-:Y:S05]  /*9ef0*/  @!P0 NANOSLEEP.SYNCS 0x989680 ;  /* 0x009896800000895d */ /* 0x002fea0003900000 */
[----:B------:R-:W1:Y:S02]  /*9f00*/  @!P0 SYNCS.PHASECHK.TRANS64 P0, [R6+URZ], R5 ;  /* 0x00000005060085a7 */ /* 0x000e64000800007f */
[----:B-1----:R-:W-:Y:S05]  /*9f10*/  @!P0 BRA `(.L_x_196) ;  /* 0xfffffffc00f08947 */ /* 0x002fea000383ffff */
[----:B------:R-:W-:Y:S05]  /*9f20*/  BRA `(.L_x_214) ;  /* 0xfffffff8004c7947 */ /* 0x000fea000383ffff */
.L_x_197:
[----:B0-----:R0:W1:Y:S02]  /*9f30*/  SYNCS.PHASECHK.TRANS64.TRYWAIT P0, [R9+URZ], R4 ;  /* 0x00000004090075a7 */ /* 0x001064000800017f */
[----:B-1----:R-:W-:Y:S05]  /*9f40*/  @!P0 NANOSLEEP.SYNCS 0x989680 ;  /* 0x009896800000895d */ /* 0x002fea0003900000 */
[----:B------:R-:W1:Y:S02]  /*9f50*/  @!P0 SYNCS.PHASECHK.TRANS64 P0, [R9+URZ], R4 ;  /* 0x00000004090085a7 */ /* 0x000e64000800007f */
[----:B-1----:R-:W-:Y:S05]  /*9f60*/  @!P0 BRA `(.L_x_197) ;  /* 0xfffffffc00f08947 */ /* 0x002fea000383ffff */
[----:B------:R-:W-:Y:S05]  /*9f70*/  BRA `(.L_x_215) ;  /* 0xfffffff8005c7947 */ /* 0x000fea000383ffff */
.L_x_198:
[----:B0-----:R0:W1:Y:S02]  /*9f80*/  SYNCS.PHASECHK.TRANS64.TRYWAIT P0, [R6+URZ], R5 ;  /* 0x00000005060075a7 */ /* 0x001064000800017f */
[----:B-1----:R-:W-:Y:S05]  /*9f90*/  @!P0 NANOSLEEP.SYNCS 0x989680 ;  /* 0x009896800000895d */ /* 0x002fea0003900000 */
[----:B------:R-:W1:Y:S02]  /*9fa0*/  @!P0 SYNCS.PHASECHK.TRANS64 P0, [R6+URZ], R5 ;  /* 0x00000005060085a7 */ /* 0x000e64000800007f */
[----:B-1----:R-:W-:Y:S05]  /*9fb0*/  @!P0 BRA `(.L_x_198) ;  /* 0xfffffffc00f08947 */ /* 0x002fea000383ffff */
[----:B------:R-:W-:Y:S05]  /*9fc0*/  BRA `(.L_x_216) ;  /* 0xfffffff8006c7947 */ /* 0x000fea000383ffff */
.L_x_199:
[----:B0-----:R0:W1:Y:S02]  /*9fd0*/  SYNCS.PHASECHK.TRANS64.TRYWAIT P0, [R9+URZ], R4 ;  /* 0x00000004090075a7 */ /* 0x001064000800017f */
[----:B-1----:R-:W-:Y:S05]  /*9fe0*/  @!P0 NANOSLEEP.SYNCS 0x989680 ;  /* 0x009896800000895d */ /* 0x002fea0003900000 */
[----:B------:R-:W1:Y:S02]  /*9ff0*/  @!P0 SYNCS.PHASECHK.TRANS64 P0, [R9+URZ], R4 ;  /* 0x00000004090085a7 */ /* 0x000e64000800007f */
[----:B-1----:R-:W-:Y:S05]  /*a000*/  @!P0 BRA `(.L_x_199) ;  /* 0xfffffffc00f08947 */ /* 0x002fea000383ffff */
[----:B------:R-:W-:Y:S05]  /*a010*/  BRA `(.L_x_217) ;  /* 0xfffffff8007c7947 */ /* 0x000fea000383ffff */
.L_x_200:
[----:B0-----:R0:W1:Y:S02]  /*a020*/  SYNCS.PHASECHK.TRANS64.TRYWAIT P0, [R10+URZ], R5 ;  /* 0x000000050a0075a7 */ /* 0x001064000800017f */
[----:B-1----:R-:W-:Y:S05]  /*a030*/  @!P0 NANOSLEEP.SYNCS 0x989680 ;  /* 0x009896800000895d */ /* 0x002fea0003900000 */
[----:B------:R-:W1:Y:S02]  /*a040*/  @!P0 SYNCS.PHASECHK.TRANS64 P0, [R10+URZ], R5 ;  /* 0x000000050a0085a7 */ /* 0x000e64000800007f */
[----:B-1----:R-:W-:Y:S05]  /*a050*/  @!P0 BRA `(.L_x_200) ;  /* 0xfffffffc00f08947 */ /* 0x002fea000383ffff */
[----:B------:R-:W-:Y:S05]  /*a060*/  BRA `(.L_x_218) ;  /* 0xfffffff8008c7947 */ /* 0x000fea000383ffff */
.L_x_201:
[----:B-1----:R1:W2:Y:S02]  /*a070*/  SYNCS.PHASECHK.TRANS64.TRYWAIT P0, [R11+URZ], R6 ;  /* 0x000000060b0075a7 */ /* 0x0022a4000800017f */
[----:B--2---:R-:W-:Y:S05]  /*a080*/  @!P0 NANOSLEEP.SYNCS 0x989680 ;  /* 0x009896800000895d */ /* 0x004fea0003900000 */
[----:B------:R-:W2:Y:S02]  /*a090*/  @!P0 SYNCS.PHASECHK.TRANS64 P0, [R11+URZ], R6 ;  /* 0x000000060b0085a7 */ /* 0x000ea4000800007f */
[----:B--2---:R-:W-:Y:S05]  /*a0a0*/  @!P0 BRA `(.L_x_201) ;  /* 0xfffffffc00f08947 */ /* 0x004fea000383ffff */
[----:B------:R-:W-:Y:S05]  /*a0b0*/  BRA `(.L_x_219) ;  /* 0xfffffff800947947 */ /* 0x000fea000383ffff */
.L_x_220:
[----:B------:R-:W-:-:S00]  /*a0c0*/  BRA `(.L_x_220) ;  /* 0xfffffffc00fc7947 */ /* 0x000fc0000383ffff */
[----:B------:R-:W-:-:S00]  /*a0d0*/  NOP ;  /* 0x0000000000007918 */ /* 0x000fc00000000000 */
        /* <DEDUP_REMOVED lines=10> */
.L_x_221:


//--------------------- .nv.shared._ZN7cutlass13device_kernelINS_4gemm6kernel13GemmUniversalIN4cute5tupleIJiiiiEEENS1_10collective13CollectiveMmaINS1_37MainloopSm90TmaGmmaWarpSpecializedFP8ILi11ENS5_IJNS4_1CILi2EEENSA_ILi1EEESC_EEENS1_35KernelTmaWarpSpecializedCooperativeEEENS5_IJNSA_ILi256EEENSA_ILi64EEESH_EEENS_12float_e4m3_tENS5_IJlSC_lEEESJ_SK_NS4_8TiledMMAINS4_8MMA_AtomIJNS4_4SM904GMMA30MMA_64x64x32_F32E4M3E4M3_SS_TNILNSO_7ScaleInE1ELSQ_1EEEEEENS4_6LayoutISD_NS5_IJSC_NSA_ILi0EEESU_EEEEENS5_IJNS4_10UnderscoreESX_SX_EEEEENS4_13SM90_TMA_LOADENS4_14ComposedLayoutINS4_7SwizzleILi2ELi4ELi3EEENS4_18smem_ptr_flag_bitsILi8EEENST_INS5_IJNSA_ILi8EEESH_EEENS5_IJSH_SC_EEEEEEEvNS4_8identityENS4_23SM90_TMA_LOAD_MULTICASTES1A_vS1B_EENS_8epilogue10collective6detail29Sm90TmaWarpSpecializedAdapterINS1F_15DefaultEpilogueISJ_SK_SK_NS1E_6thread17LinearCombinationISJ_Li1EffLNS1J_9ScaleType4KindE0ELNS_15FloatRoundStyleE2ESJ_EENS1_15EpilogueDefaultEEEEEvvEEEEvNT_6ParamsE --------------------------
	.section	.nv.shared._ZN7cutlass13device_kernelINS_4gemm6kernel13GemmUniversalIN4cute5tupleIJiiiiEEENS1_10collective13CollectiveMmaINS1_37MainloopSm90TmaGmmaWarpSpecializedFP8ILi11ENS5_IJNS4_1CILi2EEENSA_ILi1EEESC_EEENS1_35KernelTmaWarpSpecializedCooperativeEEENS5_IJNSA_ILi256EEENSA_ILi64EEESH_EEENS_12float_e4m3_tENS5_IJlSC_lEEESJ_SK_NS4_8TiledMMAINS4_8MMA_AtomIJNS4_4SM904GMMA30MMA_64x64x32_F32E4M3E4M3_SS_TNILNSO_7ScaleInE1ELSQ_1EEEEEENS4_6LayoutISD_NS5_IJSC_NSA_ILi0EEESU_EEEEENS5_IJNS4_10UnderscoreESX_SX_EEEEENS4_13SM90_TMA_LOADENS4_14ComposedLayoutINS4_7SwizzleILi2ELi4ELi3EEENS4_18smem_ptr_flag_bitsILi8EEENST_INS5_IJNSA_ILi8EEESH_EEENS5_IJSH_SC_EEEEEEEvNS4_8identityENS4_23SM90_TMA_LOAD_MULTICASTES1A_vS1B_EENS_8epilogue10collective6detail29Sm90TmaWarpSpecializedAdapterINS1F_15DefaultEpilogueISJ_SK_SK_NS1E_6thread17LinearCombinationISJ_Li1EffLNS1J_9ScaleType4KindE0ELNS_15FloatRoundStyleE2ESJ_EENS1_15EpilogueDefaultEEEEEvvEEEEvNT_6ParamsE,"aw",@nobits
	.sectionflags	@""
	.align	16
	.zero		1024


//--------------------- .nv.shared.reserved.0     --------------------------
	.section	.nv.shared.reserved.0,"aw",@nobits
	.weak		__nv_reservedSMEM_offset_0_alias
	.size		__nv_reservedSMEM_offset_0_alias, 0, 0
	.other		__nv_reservedSMEM_offset_0_alias,@"STO_CUDA_RESERVED_SHARED STV_DEFAULT"
__nv_reservedSMEM_offset_0_alias:
	.zero		0


//--------------------- .nv.global                --------------------------
	.section	.nv.global,"aw",@nobits
.nv.global:
	.type		_ZN39_INTERNAL_8dc0d26e_4_k_cu_8005395c_86604cute1_E,@object
	.size		_ZN39_INTERNAL_8dc0d26e_4_k_cu_8005395c_86604cute1_E,(_ZN39_INTERNAL_8dc0d26e_4_k_cu_8005395c_86604cuda3std3__45__cpo6cbeginE - _ZN39_INTERNAL_8dc0d26e_4_k_cu_8005395c_86604cute1_E)
_ZN39_INTERNAL_8dc0d26e_4_k_cu_8005395c_86604cute1_E:
	.zero		1
	.type		_ZN39_INTERNAL_8dc0d26e_4_k_cu_8005395c_86604cuda3std3__45__cpo6cbeginE,@object
	.size		_ZN39_INTERNAL_8dc0d26e_4_k_cu_8005395c_86604cuda3std3__45__cpo6cbeginE,(_ZN39_INTERNAL_8dc0d26e_4_k_cu_8005395c_86604cuda3std3__48in_placeE - _ZN39_INTERNAL_8dc0d26e_4_k_cu_8005395c_86604cuda3std3__45__cpo6cbeginE)
_ZN39_INTERNAL_8dc0d26e_4_k_cu_8005395c_86604cuda3std3__45__cpo6cbeginE:
	.zero		1
	.type		_ZN39_INTERNAL_8dc0d26e_4_k_cu_8005395c_86604cuda3std3__48in_placeE,@object
	.size		_ZN39_INTERNAL_8dc0d26e_4_k_cu_8005395c_86604cuda3std3__48in_placeE,(_ZN39_INTERNAL_8dc0d26e_4_k_cu_8005395c_86604cuda3std6ranges3__45__cpo9iter_moveE - _ZN39_INTERNAL_8dc0d26e_4_k_cu_8005395c_86604cuda3std3__48in_placeE)
_ZN39_INTERNAL_8dc0d26e_4_k_cu_8005395c_86604cuda3std3__48in_placeE:
	.zero		1
	.type		_ZN39_INTERNAL_8dc0d26e_4_k_cu_8005395c_86604cuda3std6ranges3__45__cpo9iter_moveE,@object
	.size		_ZN39_INTERNAL_8dc0d26e_4_k_cu_8005395c_86604cuda3std6ranges3__45__cpo9iter_moveE,(_ZN39_INTERNAL_8dc0d26e_4_k_cu_8005395c_86604cuda3std3__45__cpo5beginE - _ZN39_INTERNAL_8dc0d26e_4_k_cu_8005395c_86604cuda3std6ranges3__45__cpo9iter_moveE)
_ZN39_INTERNAL_8dc0d26e_4_k_cu_8005395c_86604cuda3std6ranges3__45__cpo9iter_moveE:
	.zero		1
	.type		_ZN39_INTERNAL_8dc0d26e_4_k_cu_8005395c_86604cuda3std3__45__cpo5beginE,@object
	.size		_ZN39_INTERNAL_8dc0d26e_4_k_cu_8005395c_86604cuda3std3__45__cpo5beginE,(_ZN39_INTERNAL_8dc0d26e_4_k_cu_8005395c_86604cuda3std3__441_GLOBAL__N__8dc0d26e_4_k_cu_8005395c_86606ignoreE - _ZN39_INTERNAL_8dc0d26e_4_k_cu_8005395c_86604cuda3std3__45__cpo5beginE)
_ZN39_INTERNAL_8dc0d26e_4_k_cu_8005395c_86604cuda3std3__45__cpo5beginE:
	.zero		1
	.type		_ZN39_INTERNAL_8dc0d26e_4_k_cu_8005395c_86604cuda3std3__441_GLOBAL__N__8dc0d26e_4_k_cu_8005395c_86606ignoreE,@object
	.size		_ZN39_INTERNAL_8dc0d26e_4_k_cu_8005395c_86604cuda3std3__441_GLOBAL__N__8dc0d26e_4_k_cu_8005395c_86606ignoreE,(_ZN39_INTERNAL_8dc0d26e_4_k_cu_8005395c_86604cute7productE - _ZN39_INTERNAL_8dc0d26e_4_k_cu_8005395c_86604cuda3std3__441_GLOBAL__N__8dc0d26e_4_k_cu_8005395c_86606ignoreE)
_ZN39_INTERNAL_8dc0d26e_4_k_cu_8005395c_86604cuda3std3__441_GLOBAL__N__8dc0d26e_4_k_cu_8005395c_86606ignoreE:
	.zero		1
	.type		_ZN39_INTERNAL_8dc0d26e_4_k_cu_8005395c_86604cute7productE,@object
	.size		_ZN39_INTERNAL_8dc0d26e_4_k_cu_8005395c_86604cute7productE,(_ZN39_INTERNAL_8dc0d26e_4_k_cu_8005395c_86604cuda3std3__45__cpo3endE - _ZN39_INTERNAL_8dc0d26e_4_k_cu_8005395c_86604cute7productE)
_ZN39_INTERNAL_8dc0d26e_4_k_cu_8005395c_86604cute7productE:
	.zero		1
	.type		_ZN39_INTERNAL_8dc0d26e_4_k_cu_8005395c_86604cuda3std3__45__cpo3endE,@object
	.size		_ZN39_INTERNAL_8dc0d26e_4_k_cu_8005395c_86604cuda3std3__45__cpo3endE,(_ZN39_INTERNAL_8dc0d26e_4_k_cu_8005395c_86604cuda3std3__419piecewise_constructE - _ZN39_INTERNAL_8dc0d26e_4_k_cu_8005395c_86604cuda3std3__45__cpo3endE)
_ZN39_INTERNAL_8dc0d26e_4_k_cu_8005395c_86604cuda3std3__45__cpo3endE:
	.zero		1
	.type		_ZN39_INTERNAL_8dc0d26e_4_k_cu_8005395c_86604cuda3std3__419piecewise_constructE,@object
	.size		_ZN39_INTERNAL_8dc0d26e_4_k_cu_8005395c_86604cuda3std3__419piecewise_constructE,(_ZN39_INTERNAL_8dc0d26e_4_k_cu_8005395c_86604cuda3std3__45__cpo4cendE - _ZN39_INTERNAL_8dc0d26e_4_k_cu_8005395c_86604cuda3std3__419piecewise_constructE)
_ZN39_INTERNAL_8dc0d26e_4_k_cu_8005395c_86604cuda3std3__419piecewise_constructE:
	.zero		1
	.type		_ZN39_INTERNAL_8dc0d26e_4_k_cu_8005395c_86604cuda3std3__45__cpo4cendE,@object
	.size		_ZN39_INTERNAL_8dc0d26e_4_k_cu_8005395c_86604cuda3std3__45__cpo4cendE,(_ZN39_INTERNAL_8dc0d26e_4_k_cu_8005395c_86604cuda3std6ranges3__45__cpo4swapE - _ZN39_INTERNAL_8dc0d26e_4_k_cu_8005395c_86604cuda3std3__45__cpo4cendE)
_ZN39_INTERNAL_8dc0d26e_4_k_cu_8005395c_86604cuda3std3__45__cpo4cendE:
	.zero		1
	.type		_ZN39_INTERNAL_8dc0d26e_4_k_cu_8005395c_86604cuda3std6ranges3__45__cpo4swapE,@object
	.size		_ZN39_INTERNAL_8dc0d26e_4_k_cu_8005395c_86604cuda3std6ranges3__45__cpo4swapE,(.L_7 - _ZN39_INTERNAL_8dc0d26e_4_k_cu_8005395c_86604cuda3std6ranges3__45__cpo4swapE)
_ZN39_INTERNAL_8dc0d26e_4_k_cu_8005395c_86604cuda3std6ranges3__45__cpo4swapE:
	.zero		1
.L_7:


//--------------------- .nv.constant0._ZN7cutlass13device_kernelINS_4gemm6kernel13GemmUniversalIN4cute5tupleIJiiiiEEENS1_10collective13CollectiveMmaINS1_37MainloopSm90TmaGmmaWarpSpecializedFP8ILi11ENS5_IJNS4_1CILi2EEENSA_ILi1EEESC_EEENS1_35KernelTmaWarpSpecializedCooperativeEEENS5_IJNSA_ILi256EEENSA_ILi64EEESH_EEENS_12float_e4m3_tENS5_IJlSC_lEEESJ_SK_NS4_8TiledMMAINS4_8MMA_AtomIJNS4_4SM904GMMA30MMA_64x64x32_F32E4M3E4M3_SS_TNILNSO_7ScaleInE1ELSQ_1EEEEEENS4_6LayoutISD_NS5_IJSC_NSA_ILi0EEESU_EEEEENS5_IJNS4_10UnderscoreESX_SX_EEEEENS4_13SM90_TMA_LOADENS4_14ComposedLayoutINS4_7SwizzleILi2ELi4ELi3EEENS4_18smem_ptr_flag_bitsILi8EEENST_INS5_IJNSA_ILi8EEESH_EEENS5_IJSH_SC_EEEEEEEvNS4_8identityENS4_23SM90_TMA_LOAD_MULTICASTES1A_vS1B_EENS_8epilogue10collective6detail29Sm90TmaWarpSpecializedAdapterINS1F_15DefaultEpilogueISJ_SK_SK_NS1E_6thread17LinearCombinationISJ_Li1EffLNS1J_9ScaleType4KindE0ELNS_15FloatRoundStyleE2ESJ_EENS1_15EpilogueDefaultEEEEEvvEEEEvNT_6ParamsE --------------------------
	.section	.nv.constant0._ZN7cutlass13device_kernelINS_4gemm6kernel13GemmUniversalIN4cute5tupleIJiiiiEEENS1_10collective13CollectiveMmaINS1_37MainloopSm90TmaGmmaWarpSpecializedFP8ILi11ENS5_IJNS4_1CILi2EEENSA_ILi1EEESC_EEENS1_35KernelTmaWarpSpecializedCooperativeEEENS5_IJNSA_ILi256EEENSA_ILi64EEESH_EEENS_12float_e4m3_tENS5_IJlSC_lEEESJ_SK_NS4_8TiledMMAINS4_8MMA_AtomIJNS4_4SM904GMMA30MMA_64x64x32_F32E4M3E4M3_SS_TNILNSO_7ScaleInE1ELSQ_1EEEEEENS4_6LayoutISD_NS5_IJSC_NSA_ILi0EEESU_EEEEENS5_IJNS4_10UnderscoreESX_SX_EEEEENS4_13SM90_TMA_LOADENS4_14ComposedLayoutINS4_7SwizzleILi2ELi4ELi3EEENS4_18smem_ptr_flag_bitsILi8EEENST_INS5_IJNSA_ILi8EEESH_EEENS5_IJSH_SC_EEEEEEEvNS4_8identityENS4_23SM90_TMA_LOAD_MULTICASTES1A_vS1B_EENS_8epilogue10collective6detail29Sm90TmaWarpSpecializedAdapterINS1F_15DefaultEpilogueISJ_SK_SK_NS1E_6thread17LinearCombinationISJ_Li1EffLNS1J_9ScaleType4KindE0ELNS_15FloatRoundStyleE2ESJ_EENS1_15EpilogueDefaultEEEEEvvEEEEvNT_6ParamsE,"a",@progbits
	.sectionflags	@""
	.align	4
.nv.constant0._ZN7cutlass13device_kernelINS_4gemm6kernel13GemmUniversalIN4cute5tupleIJiiiiEEENS1_10collective13CollectiveMmaINS1_37MainloopSm90TmaGmmaWarpSpecializedFP8ILi11ENS5_IJNS4_1CILi2EEENSA_ILi1EEESC_EEENS1_35KernelTmaWarpSpecializedCooperativeEEENS5_IJNSA_ILi256EEENSA_ILi64EEESH_EEENS_12float_e4m3_tENS5_IJlSC_lEEESJ_SK_NS4_8TiledMMAINS4_8MMA_AtomIJNS4_4SM904GMMA30MMA_64x64x32_F32E4M3E4M3_SS_TNILNSO_7ScaleInE1ELSQ_1EEEEEENS4_6LayoutISD_NS5_IJSC_NSA_ILi0EEESU_EEEEENS5_IJNS4_10UnderscoreESX_SX_EEEEENS4_13SM90_TMA_LOADENS4_14ComposedLayoutINS4_7SwizzleILi2ELi4ELi3EEENS4_18smem_ptr_flag_bitsILi8EEENST_INS5_IJNSA_ILi8EEESH_EEENS5_IJSH_SC_EEEEEEEvNS4_8identityENS4_23SM90_TMA_LOAD_MULTICASTES1A_vS1B_EENS_8epilogue10collective6detail29Sm90TmaWarpSpecializedAdapterINS1F_15DefaultEpilogueISJ_SK_SK_NS1E_6thread17LinearCombinationISJ_Li1EffLNS1J_9ScaleType4KindE0ELNS_15FloatRoundStyleE2ESJ_EENS1_15EpilogueDefaultEEEEEvvEEEEvNT_6ParamsE:
	.zero		1664


//--------------------- SYMBOLS --------------------------

	.type		.nv.reservedSmem.offset0,@object
	.size		.nv.reservedSmem.offset0,0x4
